// auto-generated by cutlass_sweep.gemm — config: {"arch": "sm_100", "cluster_m": 8, "cluster_n": 1, "dtype": "fp16", "dtype_b": "fp16", "layout": "nt", "stages": 0, "tile_k": 32, "tile_m": 128, "tile_n": 64}
#include "cutlass/cutlass.h"
#include "cutlass/gemm/collective/collective_builder.hpp"
#include "cutlass/gemm/device/gemm_universal_adapter.h"
#include "cutlass/gemm/kernel/gemm_universal.hpp"
#include "cutlass/epilogue/collective/collective_builder.hpp"

using ElemA = cutlass::half_t;
using ElemB = cutlass::half_t;
using ElemCD = cutlass::half_t;
using Acc  = float;
using TileShape    = cute::Shape<cute::_128, cute::_64, cute::_32>;
using ClusterShape = cute::Shape<cute::_8, cute::_1, cute::_1>;

using CollectiveEpilogue = typename cutlass::epilogue::collective::CollectiveBuilder<
    cutlass::arch::Sm100, cutlass::arch::OpClassTensorOp,
    TileShape, ClusterShape,
    cutlass::epilogue::collective::EpilogueTileAuto,
    Acc, Acc,
    ElemCD, cutlass::layout::RowMajor, 128 / cutlass::sizeof_bits<ElemCD>::value,
    ElemCD, cutlass::layout::RowMajor, 128 / cutlass::sizeof_bits<ElemCD>::value,
    cutlass::epilogue::collective::EpilogueScheduleAuto
  >::CollectiveOp;

using CollectiveMainloop = typename cutlass::gemm::collective::CollectiveBuilder<
    cutlass::arch::Sm100, cutlass::arch::OpClassTensorOp,
    ElemA, cutlass::layout::RowMajor, 128 / cutlass::sizeof_bits<ElemA>::value,
    ElemB, cutlass::layout::ColumnMajor, 128 / cutlass::sizeof_bits<ElemB>::value,
    Acc,
    TileShape, ClusterShape,
    cutlass::gemm::collective::StageCountAutoCarveout<static_cast<int>(sizeof(typename CollectiveEpilogue::SharedStorage))>,
    cutlass::gemm::collective::KernelScheduleAuto
  >::CollectiveOp;

using GemmKernel = cutlass::gemm::kernel::GemmUniversal<
    cute::Shape<int,int,int,int>,
    CollectiveMainloop,
    CollectiveEpilogue
>;
using Gemm = cutlass::gemm::device::GemmUniversalAdapter<GemmKernel>;

// Force the device kernel symbol into the cubin without needing a host main.
auto* _anchor = &cutlass::device_kernel<GemmKernel>;


// ===== COMPILED SASS (sm_100a) =====

	.target	sm_100a

	.elftype	@"ET_EXEC"


//--------------------- .note.nv.tkinfo           --------------------------
	.section	.note.nv.tkinfo,"",@"SHT_NOTE"
	.sectionflags	@"SHF_NOTE_NV_TKINFO"
	.tkinfo
        /*0018*/ 	.word	0x00000002
        /*0030*/ 	.string	""
        /*0030*/ 	.string	"ptxas"
        /*0030*/ 	.string	"Cuda compilation tools, release 13.0, V13.0.88"
        /*0030*/ 	.string	"Build cuda_13.0.r13.0/compiler.36424714_0"
        /*0030*/ 	.string	"-arch sm_100a -m 64 "



//--------------------- .note.nv.cuinfo           --------------------------
	.section	.note.nv.cuinfo,"",@"SHT_NOTE"
	.sectionflags	@"SHF_NOTE_NV_CUINFO"
        /*0018*/ 	.short	0x0002
        /*001a*/ 	.short	0x0064
        /*001c*/ 	.short	0x0082
	.zero		2


//--------------------- .nv.info                  --------------------------
	.section	.nv.info,"",@"SHT_CUDA_INFO"
	.align	4


	//----- nvinfo : EIATTR_REGCOUNT
	.align		4
        /*0000*/ 	.byte	0x04, 0x2f
        /*0002*/ 	.short	(.L_19 - .L_18)
	.align		4
.L_18:
        /*0004*/ 	.word	index@(_ZN7cutlass13device_kernelINS_4gemm6kernel13GemmUniversalIN4cute5tupleIJiiiiEEENS1_10collective13CollectiveMmaINS1_35MainloopSm100TmaUmmaWarpSpecializedILi35ELi2ELi4ENS5_IJNS4_1CILi8EEENSA_ILi1EEESC_EEEEENS5_IJNSA_ILi128EEENSA_ILi64EEENSA_ILi32EEEEEENS_6half_tENS5_IJlSC_lEEESJ_SK_NS4_8TiledMMAINS4_8MMA_AtomIJNS4_26SM100_MMA_F16BF16_2x1SM_SSISJ_SJ_fLi128ELi64ELNS4_4UMMA5MajorE0ELSP_0ELNSO_7ScaleInE0ELSQ_0EEEEEENS4_6LayoutINS5_IJSC_SC_SC_EEENS5_IJNSA_ILi0EEESV_SV_EEEEENS5_IJNS4_10UnderscoreESY_SY_EEEEENS4_18SM100_TMA_2SM_LOADENS4_14ComposedLayoutINS4_7SwizzleILi2ELi4ELi3EEENS4_18smem_ptr_flag_bitsILi16EEENST_INS5_IJSB_SH_EEENS5_IJSH_SC_EEEEEEEvNS4_8identityENS4_28SM100_TMA_2SM_LOAD_MULTICASTES1A_vS1B_EENS_8epilogue10collective18CollectiveEpilogueINS1E_23Sm100TmaWarpSpecializedILi3ELi2ELi16ELb1ELb0EEEJNS5_IJSG_SG_SH_EEENS5_IJNST_ISG_SC_EENST_INS5_IJNSA_ILi16EEENSA_ILi2EEEEEENS5_IJSC_SH_EEEEEEEESJ_SK_SJ_SK_NS1E_6fusion15FusionCallbacksIS1I_NS1R_17LinearCombinationISJ_fSJ_fLNS_15FloatRoundStyleE2EEES1J_S1Q_JEEENS4_5SM1004TMEM4LOAD26SM100_TMEM_LOAD_32dp32b16xENS4_13SM90_TMA_LOADENS12_INS13_ILi1ELi4ELi3EEES16_NST_INS5_IJSB_S1L_EEENS5_IJS1L_SC_EEEEEEENS4_39AutoVectorizingCopyWithAssumedAlignmentILi128EEENS4_14SM90_TMA_STOREES26_S28_S28_EEEvvEEEEvNT_6ParamsE)
        /*0008*/ 	.word	0x00000046


	//----- nvinfo : EIATTR_FRAME_SIZE
	.align		4
.L_19:
        /*000c*/ 	.byte	0x04, 0x11
        /*000e*/ 	.short	(.L_21 - .L_20)
	.align		4
.L_20:
        /*0010*/ 	.word	index@($__internal_2_$__cuda_sm10x_tcgen05_guardrail_trap_unallocated_columns_being_dealloced)
        /*0014*/ 	.word	0x00000000


	//----- nvinfo : EIATTR_FRAME_SIZE
	.align		4
.L_21:
        /*0018*/ 	.byte	0x04, 0x11
        /*001a*/ 	.short	(.L_23 - .L_22)
	.align		4
.L_22:
        /*001c*/ 	.word	index@($__internal_1_$__cuda_sm10x_tcgen05_guardrail_trap_phase_invalid_during_alloc)
        /*0020*/ 	.word	0x00000000


	//----- nvinfo : EIATTR_FRAME_SIZE
	.align		4
.L_23:
        /*0024*/ 	.byte	0x04, 0x11
        /*0026*/ 	.short	(.L_25 - .L_24)
	.align		4
.L_24:
        /*0028*/ 	.word	index@($__internal_0_$__cuda_sm10x_tcgen05_guardrail_trap_col_being_dealloced_not_returned_by_alloc)
        /*002c*/ 	.word	0x00000000


	//----- nvinfo : EIATTR_FRAME_SIZE
	.align		4
.L_25:
        /*0030*/ 	.byte	0x04, 0x11
        /*0032*/ 	.short	(.L_27 - .L_26)
	.align		4
.L_26:
        /*0034*/ 	.word	index@(_ZN7cutlass13device_kernelINS_4gemm6kernel13GemmUniversalIN4cute5tupleIJiiiiEEENS1_10collective13CollectiveMmaINS1_35MainloopSm100TmaUmmaWarpSpecializedILi35ELi2ELi4ENS5_IJNS4_1CILi8EEENSA_ILi1EEESC_EEEEENS5_IJNSA_ILi128EEENSA_ILi64EEENSA_ILi32EEEEEENS_6half_tENS5_IJlSC_lEEESJ_SK_NS4_8TiledMMAINS4_8MMA_AtomIJNS4_26SM100_MMA_F16BF16_2x1SM_SSISJ_SJ_fLi128ELi64ELNS4_4UMMA5MajorE0ELSP_0ELNSO_7ScaleInE0ELSQ_0EEEEEENS4_6LayoutINS5_IJSC_SC_SC_EEENS5_IJNSA_ILi0EEESV_SV_EEEEENS5_IJNS4_10UnderscoreESY_SY_EEEEENS4_18SM100_TMA_2SM_LOADENS4_14ComposedLayoutINS4_7SwizzleILi2ELi4ELi3EEENS4_18smem_ptr_flag_bitsILi16EEENST_INS5_IJSB_SH_EEENS5_IJSH_SC_EEEEEEEvNS4_8identityENS4_28SM100_TMA_2SM_LOAD_MULTICASTES1A_vS1B_EENS_8epilogue10collective18CollectiveEpilogueINS1E_23Sm100TmaWarpSpecializedILi3ELi2ELi16ELb1ELb0EEEJNS5_IJSG_SG_SH_EEENS5_IJNST_ISG_SC_EENST_INS5_IJNSA_ILi16EEENSA_ILi2EEEEEENS5_IJSC_SH_EEEEEEEESJ_SK_SJ_SK_NS1E_6fusion15FusionCallbacksIS1I_NS1R_17LinearCombinationISJ_fSJ_fLNS_15FloatRoundStyleE2EEES1J_S1Q_JEEENS4_5SM1004TMEM4LOAD26SM100_TMEM_LOAD_32dp32b16xENS4_13SM90_TMA_LOADENS12_INS13_ILi1ELi4ELi3EEES16_NST_INS5_IJSB_S1L_EEENS5_IJS1L_SC_EEEEEEENS4_39AutoVectorizingCopyWithAssumedAlignmentILi128EEENS4_14SM90_TMA_STOREES26_S28_S28_EEEvvEEEEvNT_6ParamsE)
        /*0038*/ 	.word	0x00000000


	//----- nvinfo : EIATTR_MIN_STACK_SIZE
	.align		4
.L_27:
        /*003c*/ 	.byte	0x04, 0x12
        /*003e*/ 	.short	(.L_29 - .L_28)
	.align		4
.L_28:
        /*0040*/ 	.word	index@(_ZN7cutlass13device_kernelINS_4gemm6kernel13GemmUniversalIN4cute5tupleIJiiiiEEENS1_10collective13CollectiveMmaINS1_35MainloopSm100TmaUmmaWarpSpecializedILi35ELi2ELi4ENS5_IJNS4_1CILi8EEENSA_ILi1EEESC_EEEEENS5_IJNSA_ILi128EEENSA_ILi64EEENSA_ILi32EEEEEENS_6half_tENS5_IJlSC_lEEESJ_SK_NS4_8TiledMMAINS4_8MMA_AtomIJNS4_26SM100_MMA_F16BF16_2x1SM_SSISJ_SJ_fLi128ELi64ELNS4_4UMMA5MajorE0ELSP_0ELNSO_7ScaleInE0ELSQ_0EEEEEENS4_6LayoutINS5_IJSC_SC_SC_EEENS5_IJNSA_ILi0EEESV_SV_EEEEENS5_IJNS4_10UnderscoreESY_SY_EEEEENS4_18SM100_TMA_2SM_LOADENS4_14ComposedLayoutINS4_7SwizzleILi2ELi4ELi3EEENS4_18smem_ptr_flag_bitsILi16EEENST_INS5_IJSB_SH_EEENS5_IJSH_SC_EEEEEEEvNS4_8identityENS4_28SM100_TMA_2SM_LOAD_MULTICASTES1A_vS1B_EENS_8epilogue10collective18CollectiveEpilogueINS1E_23Sm100TmaWarpSpecializedILi3ELi2ELi16ELb1ELb0EEEJNS5_IJSG_SG_SH_EEENS5_IJNST_ISG_SC_EENST_INS5_IJNSA_ILi16EEENSA_ILi2EEEEEENS5_IJSC_SH_EEEEEEEESJ_SK_SJ_SK_NS1E_6fusion15FusionCallbacksIS1I_NS1R_17LinearCombinationISJ_fSJ_fLNS_15FloatRoundStyleE2EEES1J_S1Q_JEEENS4_5SM1004TMEM4LOAD26SM100_TMEM_LOAD_32dp32b16xENS4_13SM90_TMA_LOADENS12_INS13_ILi1ELi4ELi3EEES16_NST_INS5_IJSB_S1L_EEENS5_IJS1L_SC_EEEEEEENS4_39AutoVectorizingCopyWithAssumedAlignmentILi128EEENS4_14SM90_TMA_STOREES26_S28_S28_EEEvvEEEEvNT_6ParamsE)
        /*0044*/ 	.word	0x00000000
.L_29:


//--------------------- .nv.compat                --------------------------
	.section	.nv.compat,"",@"SHT_CUDA_COMPAT_INFO"
	.align	4
        /*0000*/ 	.byte	0x02, 0x09, 0x01, 0x00, 0x02, 0x02, 0x02, 0x00, 0x02, 0x05, 0x05, 0x00, 0x03, 0x07, 0x01, 0x01
        /*0010*/ 	.byte	0x02, 0x03, 0x01, 0x00, 0x02, 0x06, 0x01, 0x00, 0x04, 0x0b, 0x08, 0x00, 0x09, 0x00, 0x00, 0x00
        /*0020*/ 	.byte	0x00, 0x00, 0x00, 0x00


//--------------------- .nv.info._ZN7cutlass13device_kernelINS_4gemm6kernel13GemmUniversalIN4cute5tupleIJiiiiEEENS1_10collective13CollectiveMmaINS1_35MainloopSm100TmaUmmaWarpSpecializedILi35ELi2ELi4ENS5_IJNS4_1CILi8EEENSA_ILi1EEESC_EEEEENS5_IJNSA_ILi128EEENSA_ILi64EEENSA_ILi32EEEEEENS_6half_tENS5_IJlSC_lEEESJ_SK_NS4_8TiledMMAINS4_8MMA_AtomIJNS4_26SM100_MMA_F16BF16_2x1SM_SSISJ_SJ_fLi128ELi64ELNS4_4UMMA5MajorE0ELSP_0ELNSO_7ScaleInE0ELSQ_0EEEEEENS4_6LayoutINS5_IJSC_SC_SC_EEENS5_IJNSA_ILi0EEESV_SV_EEEEENS5_IJNS4_10UnderscoreESY_SY_EEEEENS4_18SM100_TMA_2SM_LOADENS4_14ComposedLayoutINS4_7SwizzleILi2ELi4ELi3EEENS4_18smem_ptr_flag_bitsILi16EEENST_INS5_IJSB_SH_EEENS5_IJSH_SC_EEEEEEEvNS4_8identityENS4_28SM100_TMA_2SM_LOAD_MULTICASTES1A_vS1B_EENS_8epilogue10collective18CollectiveEpilogueINS1E_23Sm100TmaWarpSpecializedILi3ELi2ELi16ELb1ELb0EEEJNS5_IJSG_SG_SH_EEENS5_IJNST_ISG_SC_EENST_INS5_IJNSA_ILi16EEENSA_ILi2EEEEEENS5_IJSC_SH_EEEEEEEESJ_SK_SJ_SK_NS1E_6fusion15FusionCallbacksIS1I_NS1R_17LinearCombinationISJ_fSJ_fLNS_15FloatRoundStyleE2EEES1J_S1Q_JEEENS4_5SM1004TMEM4LOAD26SM100_TMEM_LOAD_32dp32b16xENS4_13SM90_TMA_LOADENS12_INS13_ILi1ELi4ELi3EEES16_NST_INS5_IJSB_S1L_EEENS5_IJS1L_SC_EEEEEEENS4_39AutoVectorizingCopyWithAssumedAlignmentILi128EEENS4_14SM90_TMA_STOREES26_S28_S28_EEEvvEEEEvNT_6ParamsE --------------------------
	.section	.nv.info._ZN7cutlass13device_kernelINS_4gemm6kernel13GemmUniversalIN4cute5tupleIJiiiiEEENS1_10collective13CollectiveMmaINS1_35MainloopSm100TmaUmmaWarpSpecializedILi35ELi2ELi4ENS5_IJNS4_1CILi8EEENSA_ILi1EEESC_EEEEENS5_IJNSA_ILi128EEENSA_ILi64EEENSA_ILi32EEEEEENS_6half_tENS5_IJlSC_lEEESJ_SK_NS4_8TiledMMAINS4_8MMA_AtomIJNS4_26SM100_MMA_F16BF16_2x1SM_SSISJ_SJ_fLi128ELi64ELNS4_4UMMA5MajorE0ELSP_0ELNSO_7ScaleInE0ELSQ_0EEEEEENS4_6LayoutINS5_IJSC_SC_SC_EEENS5_IJNSA_ILi0EEESV_SV_EEEEENS5_IJNS4_10UnderscoreESY_SY_EEEEENS4_18SM100_TMA_2SM_LOADENS4_14ComposedLayoutINS4_7SwizzleILi2ELi4ELi3EEENS4_18smem_ptr_flag_bitsILi16EEENST_INS5_IJSB_SH_EEENS5_IJSH_SC_EEEEEEEvNS4_8identityENS4_28SM100_TMA_2SM_LOAD_MULTICASTES1A_vS1B_EENS_8epilogue10collective18CollectiveEpilogueINS1E_23Sm100TmaWarpSpecializedILi3ELi2ELi16ELb1ELb0EEEJNS5_IJSG_SG_SH_EEENS5_IJNST_ISG_SC_EENST_INS5_IJNSA_ILi16EEENSA_ILi2EEEEEENS5_IJSC_SH_EEEEEEEESJ_SK_SJ_SK_NS1E_6fusion15FusionCallbacksIS1I_NS1R_17LinearCombinationISJ_fSJ_fLNS_15FloatRoundStyleE2EEES1J_S1Q_JEEENS4_5SM1004TMEM4LOAD26SM100_TMEM_LOAD_32dp32b16xENS4_13SM90_TMA_LOADENS12_INS13_ILi1ELi4ELi3EEES16_NST_INS5_IJSB_S1L_EEENS5_IJS1L_SC_EEEEEEENS4_39AutoVectorizingCopyWithAssumedAlignmentILi128EEENS4_14SM90_TMA_STOREES26_S28_S28_EEEvvEEEEvNT_6ParamsE,"",@"SHT_CUDA_INFO"
	.sectionflags	@""
	.align	4


	//----- nvinfo : EIATTR_CUDA_API_VERSION
	.align		4
        /*0000*/ 	.byte	0x04, 0x37
        /*0002*/ 	.short	(.L_31 - .L_30)
.L_30:
        /*0004*/ 	.word	0x00000082


	//----- nvinfo : EIATTR_KPARAM_INFO
	.align		4
.L_31:
        /*0008*/ 	.byte	0x04, 0x17
        /*000a*/ 	.short	(.L_33 - .L_32)
.L_32:
        /*000c*/ 	.word	0x00000000
        /*0010*/ 	.short	0x0000
        /*0012*/ 	.short	0x0000
        /*0014*/ 	.byte	0x00, 0xf0, 0x01, 0x20


	//----- nvinfo : EIATTR_AT_ENTRY_FRAGMENTS
	.align		4
.L_33:
        /*0018*/ 	.byte	0x04, 0x4f
        /*001a*/ 	.short	(.L_35 - .L_34)


	//   ....[0]....
.L_34:
        /*001c*/ 	.word	0x00000007


	//----- nvinfo : EIATTR_RESERVED_SMEM_USED
	.align		4
.L_35:
        /*0020*/ 	.byte	0x01, 0x41
	.zero		2


	//----- nvinfo : EIATTR_SPARSE_MMA_MASK
	.align		4
        /*0024*/ 	.byte	0x03, 0x50
        /*0026*/ 	.short	0x0000


	//----- nvinfo : EIATTR_TCGEN05_2CTA_USED
	.align		4
        /*0028*/ 	.byte	0x01, 0x52
	.zero		2


	//----- nvinfo : EIATTR_MAXREG_COUNT
	.align		4
        /*002c*/ 	.byte	0x03, 0x1b
        /*002e*/ 	.short	0x00ff


	//----- nvinfo : EIATTR_NUM_BARRIERS
	.align		4
        /*0030*/ 	.byte	0x02, 0x4c
        /*0032*/ 	.byte	0x07
	.zero		1


	//----- nvinfo : EIATTR_EXTERNS
	.align		4
        /*0034*/ 	.byte	0x04, 0x0f
        /*0036*/ 	.short	(.L_37 - .L_36)


	//   ....[0]....
	.align		4
.L_36:
        /*0038*/ 	.word	index@(__assertfail)


	//----- nvinfo : EIATTR_MERCURY_ISA_VERSION
	.align		4
.L_37:
        /*003c*/ 	.byte	0x03, 0x5f
        /*003e*/ 	.short	0x0101


	//----- nvinfo : EIATTR_INT_WARP_WIDE_INSTR_OFFSETS
	.align		4
        /*0040*/ 	.byte	0x04, 0x31
        /*0042*/ 	.short	(.L_39 - .L_38)


	//   ....[0]....
.L_38:
        /*0044*/ 	.word	0x000011d0


	//   ....[1]....
        /*0048*/ 	.word	0x00001280


	//   ....[2]....
        /*004c*/ 	.word	0x000058b0


	//   ....[3]....
        /*0050*/ 	.word	0x000058e0


	//   ....[4]....
        /*0054*/ 	.word	0x00005900


	//   ....[5]....
        /*0058*/ 	.word	0x00006490


	//   ....[6]....
        /*005c*/ 	.word	0x000065f0


	//   ....[7]....
        /*0060*/ 	.word	0x000066a0


	//   ....[8]....
        /*0064*/ 	.word	0x000067b0


	//   ....[9]....
        /*0068*/ 	.word	0x000068e0


	//   ....[10]....
        /*006c*/ 	.word	0x00006980


	//----- nvinfo : EIATTR_COOP_GROUP_MASK_REGIDS
	.align		4
.L_39:
        /*0070*/ 	.byte	0x04, 0x29
        /*0072*/ 	.short	(.L_41 - .L_40)


	//   ....[0]....
.L_40:
        /*0074*/ 	.word	0xffffffff


	//   ....[1]....
        /*0078*/ 	.word	0xffffffff


	//   ....[2]....
        /*007c*/ 	.word	0xffffffff


	//   ....[3]....
        /*0080*/ 	.word	0xffffffff


	//   ....[4]....
        /*0084*/ 	.word	0xffffffff


	//   ....[5]....
        /*0088*/ 	.word	0xffffffff


	//   ....[6]....
        /*008c*/ 	.word	0xffffffff


	//   ....[7]....
        /*0090*/ 	.word	0xffffffff


	//   ....[8]....
        /*0094*/ 	.word	0xffffffff


	//   ....[9]....
        /*0098*/ 	.word	0xffffffff


	//   ....[10]....
        /*009c*/ 	.word	0xffffffff


	//   ....[11]....
        /*00a0*/ 	.word	0xffffffff


	//   ....[12]....
        /*00a4*/ 	.word	0xffffffff


	//   ....[13]....
        /*00a8*/ 	.word	0xffffffff


	//----- nvinfo : EIATTR_COOP_GROUP_INSTR_OFFSETS
	.align		4
.L_41:
        /*00ac*/ 	.byte	0x04, 0x28
        /*00ae*/ 	.short	(.L_43 - .L_42)


	//   ....[0]....
.L_42:
        /*00b0*/ 	.word	0x000000b0


	//   ....[1]....
        /*00b4*/ 	.word	0x00000520


	//   ....[2]....
        /*00b8*/ 	.word	0x00000b00


	//   ....[3]....
        /*00bc*/ 	.word	0x00000c80


	//   ....[4]....
        /*00c0*/ 	.word	0x00000d80


	//   ....[5]....
        /*00c4*/ 	.word	0x00000ef0


	//   ....[6]....
        /*00c8*/ 	.word	0x00001090


	//   ....[7]....
        /*00cc*/ 	.word	0x000012f0


	//   ....[8]....
        /*00d0*/ 	.word	0x00002710


	//   ....[9]....
        /*00d4*/ 	.word	0x00004770


	//   ....[10]....
        /*00d8*/ 	.word	0x00004c40


	//   ....[11]....
        /*00dc*/ 	.word	0x00004c70


	//   ....[12]....
        /*00e0*/ 	.word	0x000057b0


	//   ....[13]....
        /*00e4*/ 	.word	0x000059c0


	//----- nvinfo : EIATTR_VRC_CTA_INIT_COUNT
	.align		4
.L_43:
        /*00e8*/ 	.byte	0x02, 0x4a
        /*00ea*/ 	.byte	0x80
	.zero		1


	//----- nvinfo : EIATTR_SYSCALL_OFFSETS
	.align		4
        /*00ec*/ 	.byte	0x04, 0x46
        /*00ee*/ 	.short	(.L_45 - .L_44)


	//   ....[0]....
.L_44:
        /*00f0*/ 	.word	0x00007610


	//   ....[1]....
        /*00f4*/ 	.word	0x00007700


	//   ....[2]....
        /*00f8*/ 	.word	0x00007f20


	//   ....[3]....
        /*00fc*/ 	.word	0x000088b0


	//----- nvinfo : EIATTR_MBARRIER_INSTR_OFFSETS
	.align		4
.L_45:
        /*0100*/ 	.byte	0x04, 0x39
        /*0102*/ 	.short	(.L_47 - .L_46)


	//   ....[0]....
.L_46:
        /*0104*/ 	.word	0x00000680
        /*0108*/ 	.word	0x000000ff
        /*010c*/ 	.word	0x00000000
        /*0110*/ 	.short	0x0100
        /*0112*/ 	.byte	0x04
	.zero		1


	//   ....[1]....
        /*0114*/ 	.word	0x00000690
        /*0118*/ 	.word	0x000000ff
        /*011c*/ 	.word	0x00000118
        /*0120*/ 	.short	0x0100
        /*0122*/ 	.byte	0x04
	.zero		1


	//   ....[2]....
        /*0124*/ 	.word	0x000006a0
        /*0128*/ 	.word	0x000000ff
        /*012c*/ 	.word	0x00000008
        /*0130*/ 	.short	0x0100
        /*0132*/ 	.byte	0x04
	.zero		1


	//   ....[3]....
        /*0134*/ 	.word	0x000006b0
        /*0138*/ 	.word	0x000000ff
        /*013c*/ 	.word	0x00000120
        /*0140*/ 	.short	0x0100
        /*0142*/ 	.byte	0x04
	.zero		1


	//   ....[4]....
        /*0144*/ 	.word	0x000006c0
        /*0148*/ 	.word	0x000000ff
        /*014c*/ 	.word	0x00000010
        /*0150*/ 	.short	0x0100
        /*0152*/ 	.byte	0x04
	.zero		1


	//   ....[5]....
        /*0154*/ 	.word	0x000006d0
        /*0158*/ 	.word	0x000000ff
        /*015c*/ 	.word	0x00000128
        /*0160*/ 	.short	0x0100
        /*0162*/ 	.byte	0x04
	.zero		1


	//   ....[6]....
        /*0164*/ 	.word	0x000006e0
        /*0168*/ 	.word	0x000000ff
        /*016c*/ 	.word	0x00000018
        /*0170*/ 	.short	0x0100
        /*0172*/ 	.byte	0x04
	.zero		1


	//   ....[7]....
        /*0174*/ 	.word	0x000006f0
        /*0178*/ 	.word	0x000000ff
        /*017c*/ 	.word	0x00000130
        /*0180*/ 	.short	0x0100
        /*0182*/ 	.byte	0x04
	.zero		1


	//   ....[8]....
        /*0184*/ 	.word	0x00000700
        /*0188*/ 	.word	0x000000ff
        /*018c*/ 	.word	0x00000020
        /*0190*/ 	.short	0x0100
        /*0192*/ 	.byte	0x04
	.zero		1


	//   ....[9]....
        /*0194*/ 	.word	0x00000710
        /*0198*/ 	.word	0x000000ff
        /*019c*/ 	.word	0x00000138
        /*01a0*/ 	.short	0x0100
        /*01a2*/ 	.byte	0x04
	.zero		1


	//   ....[10]....
        /*01a4*/ 	.word	0x00000720
        /*01a8*/ 	.word	0x000000ff
        /*01ac*/ 	.word	0x00000028
        /*01b0*/ 	.short	0x0100
        /*01b2*/ 	.byte	0x04
	.zero		1


	//   ....[11]....
        /*01b4*/ 	.word	0x00000730
        /*01b8*/ 	.word	0x000000ff
        /*01bc*/ 	.word	0x00000140
        /*01c0*/ 	.short	0x0100
        /*01c2*/ 	.byte	0x04
	.zero		1


	//   ....[12]....
        /*01c4*/ 	.word	0x00000740
        /*01c8*/ 	.word	0x000000ff
        /*01cc*/ 	.word	0x00000030
        /*01d0*/ 	.short	0x0100
        /*01d2*/ 	.byte	0x04
	.zero		1


	//   ....[13]....
        /*01d4*/ 	.word	0x00000750
        /*01d8*/ 	.word	0x000000ff
        /*01dc*/ 	.word	0x00000148
        /*01e0*/ 	.short	0x0100
        /*01e2*/ 	.byte	0x04
	.zero		1


	//   ....[14]....
        /*01e4*/ 	.word	0x00000760
        /*01e8*/ 	.word	0x000000ff
        /*01ec*/ 	.word	0x00000038
        /*01f0*/ 	.short	0x0100
        /*01f2*/ 	.byte	0x04
	.zero		1


	//   ....[15]....
        /*01f4*/ 	.word	0x00000770
        /*01f8*/ 	.word	0x000000ff
        /*01fc*/ 	.word	0x00000150
        /*0200*/ 	.short	0x0100
        /*0202*/ 	.byte	0x04
	.zero		1


	//   ....[16]....
        /*0204*/ 	.word	0x00000780
        /*0208*/ 	.word	0x000000ff
        /*020c*/ 	.word	0x00000040
        /*0210*/ 	.short	0x0100
        /*0212*/ 	.byte	0x04
	.zero		1


	//   ....[17]....
        /*0214*/ 	.word	0x00000790
        /*0218*/ 	.word	0x000000ff
        /*021c*/ 	.word	0x00000158
        /*0220*/ 	.short	0x0100
        /*0222*/ 	.byte	0x04
	.zero		1


	//   ....[18]....
        /*0224*/ 	.word	0x000007a0
        /*0228*/ 	.word	0x000000ff
        /*022c*/ 	.word	0x00000048
        /*0230*/ 	.short	0x0100
        /*0232*/ 	.byte	0x04
	.zero		1


	//   ....[19]....
        /*0234*/ 	.word	0x000007b0
        /*0238*/ 	.word	0x000000ff
        /*023c*/ 	.word	0x00000160
        /*0240*/ 	.short	0x0100
        /*0242*/ 	.byte	0x04
	.zero		1


	//   ....[20]....
        /*0244*/ 	.word	0x000007c0
        /*0248*/ 	.word	0x000000ff
        /*024c*/ 	.word	0x00000050
        /*0250*/ 	.short	0x0100
        /*0252*/ 	.byte	0x04
	.zero		1


	//   ....[21]....
        /*0254*/ 	.word	0x000007d0
        /*0258*/ 	.word	0x000000ff
        /*025c*/ 	.word	0x00000168
        /*0260*/ 	.short	0x0100
        /*0262*/ 	.byte	0x04
	.zero		1


	//   ....[22]....
        /*0264*/ 	.word	0x000007e0
        /*0268*/ 	.word	0x000000ff
        /*026c*/ 	.word	0x00000058
        /*0270*/ 	.short	0x0100
        /*0272*/ 	.byte	0x04
	.zero		1


	//   ....[23]....
        /*0274*/ 	.word	0x000007f0
        /*0278*/ 	.word	0x000000ff
        /*027c*/ 	.word	0x00000170
        /*0280*/ 	.short	0x0100
        /*0282*/ 	.byte	0x04
	.zero		1


	//   ....[24]....
        /*0284*/ 	.word	0x00000800
        /*0288*/ 	.word	0x000000ff
        /*028c*/ 	.word	0x00000060
        /*0290*/ 	.short	0x0100
        /*0292*/ 	.byte	0x04
	.zero		1


	//   ....[25]....
        /*0294*/ 	.word	0x00000810
        /*0298*/ 	.word	0x000000ff
        /*029c*/ 	.word	0x00000178
        /*02a0*/ 	.short	0x0100
        /*02a2*/ 	.byte	0x04
	.zero		1


	//   ....[26]....
        /*02a4*/ 	.word	0x00000820
        /*02a8*/ 	.word	0x000000ff
        /*02ac*/ 	.word	0x00000068
        /*02b0*/ 	.short	0x0100
        /*02b2*/ 	.byte	0x04
	.zero		1


	//   ....[27]....
        /*02b4*/ 	.word	0x00000830
        /*02b8*/ 	.word	0x000000ff
        /*02bc*/ 	.word	0x00000180
        /*02c0*/ 	.short	0x0100
        /*02c2*/ 	.byte	0x04
	.zero		1


	//   ....[28]....
        /*02c4*/ 	.word	0x00000840
        /*02c8*/ 	.word	0x000000ff
        /*02cc*/ 	.word	0x00000070
        /*02d0*/ 	.short	0x0100
        /*02d2*/ 	.byte	0x04
	.zero		1


	//   ....[29]....
        /*02d4*/ 	.word	0x00000850
        /*02d8*/ 	.word	0x000000ff
        /*02dc*/ 	.word	0x00000188
        /*02e0*/ 	.short	0x0100
        /*02e2*/ 	.byte	0x04
	.zero		1


	//   ....[30]....
        /*02e4*/ 	.word	0x00000860
        /*02e8*/ 	.word	0x000000ff
        /*02ec*/ 	.word	0x00000078
        /*02f0*/ 	.short	0x0100
        /*02f2*/ 	.byte	0x04
	.zero		1


	//   ....[31]....
        /*02f4*/ 	.word	0x00000870
        /*02f8*/ 	.word	0x000000ff
        /*02fc*/ 	.word	0x00000190
        /*0300*/ 	.short	0x0100
        /*0302*/ 	.byte	0x04
	.zero		1


	//   ....[32]....
        /*0304*/ 	.word	0x00000880
        /*0308*/ 	.word	0x000000ff
        /*030c*/ 	.word	0x00000080
        /*0310*/ 	.short	0x0100
        /*0312*/ 	.byte	0x04
	.zero		1


	//   ....[33]....
        /*0314*/ 	.word	0x00000890
        /*0318*/ 	.word	0x000000ff
        /*031c*/ 	.word	0x00000198
        /*0320*/ 	.short	0x0100
        /*0322*/ 	.byte	0x04
	.zero		1


	//   ....[34]....
        /*0324*/ 	.word	0x000008a0
        /*0328*/ 	.word	0x000000ff
        /*032c*/ 	.word	0x00000088
        /*0330*/ 	.short	0x0100
        /*0332*/ 	.byte	0x04
	.zero		1


	//   ....[35]....
        /*0334*/ 	.word	0x000008b0
        /*0338*/ 	.word	0x000000ff
        /*033c*/ 	.word	0x000001a0
        /*0340*/ 	.short	0x0100
        /*0342*/ 	.byte	0x04
	.zero		1


	//   ....[36]....
        /*0344*/ 	.word	0x000008c0
        /*0348*/ 	.word	0x000000ff
        /*034c*/ 	.word	0x00000090
        /*0350*/ 	.short	0x0100
        /*0352*/ 	.byte	0x04
	.zero		1


	//   ....[37]....
        /*0354*/ 	.word	0x000008d0
        /*0358*/ 	.word	0x000000ff
        /*035c*/ 	.word	0x000001a8
        /*0360*/ 	.short	0x0100
        /*0362*/ 	.byte	0x04
	.zero		1


	//   ....[38]....
        /*0364*/ 	.word	0x000008e0
        /*0368*/ 	.word	0x000000ff
        /*036c*/ 	.word	0x00000098
        /*0370*/ 	.short	0x0100
        /*0372*/ 	.byte	0x04
	.zero		1


	//   ....[39]....
        /*0374*/ 	.word	0x000008f0
        /*0378*/ 	.word	0x000000ff
        /*037c*/ 	.word	0x000001b0
        /*0380*/ 	.short	0x0100
        /*0382*/ 	.byte	0x04
	.zero		1


	//   ....[40]....
        /*0384*/ 	.word	0x00000900
        /*0388*/ 	.word	0x000000ff
        /*038c*/ 	.word	0x000000a0
        /*0390*/ 	.short	0x0100
        /*0392*/ 	.byte	0x04
	.zero		1


	//   ....[41]....
        /*0394*/ 	.word	0x00000910
        /*0398*/ 	.word	0x000000ff
        /*039c*/ 	.word	0x000001b8
        /*03a0*/ 	.short	0x0100
        /*03a2*/ 	.byte	0x04
	.zero		1


	//   ....[42]....
        /*03a4*/ 	.word	0x00000920
        /*03a8*/ 	.word	0x000000ff
        /*03ac*/ 	.word	0x000000a8
        /*03b0*/ 	.short	0x0100
        /*03b2*/ 	.byte	0x04
	.zero		1


	//   ....[43]....
        /*03b4*/ 	.word	0x00000930
        /*03b8*/ 	.word	0x000000ff
        /*03bc*/ 	.word	0x000001c0
        /*03c0*/ 	.short	0x0100
        /*03c2*/ 	.byte	0x04
	.zero		1


	//   ....[44]....
        /*03c4*/ 	.word	0x00000940
        /*03c8*/ 	.word	0x000000ff
        /*03cc*/ 	.word	0x000000b0
        /*03d0*/ 	.short	0x0100
        /*03d2*/ 	.byte	0x04
	.zero		1


	//   ....[45]....
        /*03d4*/ 	.word	0x00000950
        /*03d8*/ 	.word	0x000000ff
        /*03dc*/ 	.word	0x000001c8
        /*03e0*/ 	.short	0x0100
        /*03e2*/ 	.byte	0x04
	.zero		1


	//   ....[46]....
        /*03e4*/ 	.word	0x00000960
        /*03e8*/ 	.word	0x000000ff
        /*03ec*/ 	.word	0x000000b8
        /*03f0*/ 	.short	0x0100
        /*03f2*/ 	.byte	0x04
	.zero		1


	//   ....[47]....
        /*03f4*/ 	.word	0x00000970
        /*03f8*/ 	.word	0x000000ff
        /*03fc*/ 	.word	0x000001d0
        /*0400*/ 	.short	0x0100
        /*0402*/ 	.byte	0x04
	.zero		1


	//   ....[48]....
        /*0404*/ 	.word	0x00000980
        /*0408*/ 	.word	0x000000ff
        /*040c*/ 	.word	0x000000c0
        /*0410*/ 	.short	0x0100
        /*0412*/ 	.byte	0x04
	.zero		1


	//   ....[49]....
        /*0414*/ 	.word	0x00000990
        /*0418*/ 	.word	0x000000ff
        /*041c*/ 	.word	0x000001d8
        /*0420*/ 	.short	0x0100
        /*0422*/ 	.byte	0x04
	.zero		1


	//   ....[50]....
        /*0424*/ 	.word	0x000009a0
        /*0428*/ 	.word	0x000000ff
        /*042c*/ 	.word	0x000000c8
        /*0430*/ 	.short	0x0100
        /*0432*/ 	.byte	0x04
	.zero		1


	//   ....[51]....
        /*0434*/ 	.word	0x000009b0
        /*0438*/ 	.word	0x000000ff
        /*043c*/ 	.word	0x000001e0
        /*0440*/ 	.short	0x0100
        /*0442*/ 	.byte	0x04
	.zero		1


	//   ....[52]....
        /*0444*/ 	.word	0x000009c0
        /*0448*/ 	.word	0x000000ff
        /*044c*/ 	.word	0x000000d0
        /*0450*/ 	.short	0x0100
        /*0452*/ 	.byte	0x04
	.zero		1


	//   ....[53]....
        /*0454*/ 	.word	0x000009d0
        /*0458*/ 	.word	0x000000ff
        /*045c*/ 	.word	0x000001e8
        /*0460*/ 	.short	0x0100
        /*0462*/ 	.byte	0x04
	.zero		1


	//   ....[54]....
        /*0464*/ 	.word	0x000009e0
        /*0468*/ 	.word	0x000000ff
        /*046c*/ 	.word	0x000000d8
        /*0470*/ 	.short	0x0100
        /*0472*/ 	.byte	0x04
	.zero		1


	//   ....[55]....
        /*0474*/ 	.word	0x000009f0
        /*0478*/ 	.word	0x000000ff
        /*047c*/ 	.word	0x000001f0
        /*0480*/ 	.short	0x0100
        /*0482*/ 	.byte	0x04
	.zero		1


	//   ....[56]....
        /*0484*/ 	.word	0x00000a00
        /*0488*/ 	.word	0x000000ff
        /*048c*/ 	.word	0x000000e0
        /*0490*/ 	.short	0x0100
        /*0492*/ 	.byte	0x04
	.zero		1


	//   ....[57]....
        /*0494*/ 	.word	0x00000a10
        /*0498*/ 	.word	0x000000ff
        /*049c*/ 	.word	0x000001f8
        /*04a0*/ 	.short	0x0100
        /*04a2*/ 	.byte	0x04
	.zero		1


	//   ....[58]....
        /*04a4*/ 	.word	0x00000a20
        /*04a8*/ 	.word	0x000000ff
        /*04ac*/ 	.word	0x000000e8
        /*04b0*/ 	.short	0x0100
        /*04b2*/ 	.byte	0x04
	.zero		1


	//   ....[59]....
        /*04b4*/ 	.word	0x00000a30
        /*04b8*/ 	.word	0x000000ff
        /*04bc*/ 	.word	0x00000200
        /*04c0*/ 	.short	0x0100
        /*04c2*/ 	.byte	0x04
	.zero		1


	//   ....[60]....
        /*04c4*/ 	.word	0x00000a40
        /*04c8*/ 	.word	0x000000ff
        /*04cc*/ 	.word	0x000000f0
        /*04d0*/ 	.short	0x0100
        /*04d2*/ 	.byte	0x04
	.zero		1


	//   ....[61]....
        /*04d4*/ 	.word	0x00000a50
        /*04d8*/ 	.word	0x000000ff
        /*04dc*/ 	.word	0x00000208
        /*04e0*/ 	.short	0x0100
        /*04e2*/ 	.byte	0x04
	.zero		1


	//   ....[62]....
        /*04e4*/ 	.word	0x00000a60
        /*04e8*/ 	.word	0x000000ff
        /*04ec*/ 	.word	0x000000f8
        /*04f0*/ 	.short	0x0100
        /*04f2*/ 	.byte	0x04
	.zero		1


	//   ....[63]....
        /*04f4*/ 	.word	0x00000a70
        /*04f8*/ 	.word	0x000000ff
        /*04fc*/ 	.word	0x00000210
        /*0500*/ 	.short	0x0100
        /*0502*/ 	.byte	0x04
	.zero		1


	//   ....[64]....
        /*0504*/ 	.word	0x00000a80
        /*0508*/ 	.word	0x000000ff
        /*050c*/ 	.word	0x00000100
        /*0510*/ 	.short	0x0100
        /*0512*/ 	.byte	0x04
	.zero		1


	//   ....[65]....
        /*0514*/ 	.word	0x00000a90
        /*0518*/ 	.word	0x000000ff
        /*051c*/ 	.word	0x00000218
        /*0520*/ 	.short	0x0100
        /*0522*/ 	.byte	0x04
	.zero		1


	//   ....[66]....
        /*0524*/ 	.word	0x00000aa0
        /*0528*/ 	.word	0x000000ff
        /*052c*/ 	.word	0x00000108
        /*0530*/ 	.short	0x0100
        /*0532*/ 	.byte	0x04
	.zero		1


	//   ....[67]....
        /*0534*/ 	.word	0x00000ab0
        /*0538*/ 	.word	0x000000ff
        /*053c*/ 	.word	0x00000220
        /*0540*/ 	.short	0x0100
        /*0542*/ 	.byte	0x04
	.zero		1


	//   ....[68]....
        /*0544*/ 	.word	0x00000ac0
        /*0548*/ 	.word	0x000000ff
        /*054c*/ 	.word	0x00000110
        /*0550*/ 	.short	0x0100
        /*0552*/ 	.byte	0x04
	.zero		1


	//   ....[69]....
        /*0554*/ 	.word	0x00000ad0
        /*0558*/ 	.word	0x000000ff
        /*055c*/ 	.word	0x00000228
        /*0560*/ 	.short	0x0100
        /*0562*/ 	.byte	0x04
	.zero		1


	//   ....[70]....
        /*0564*/ 	.word	0x00000c10
        /*0568*/ 	.word	0x000000ff
        /*056c*/ 	.word	0x00000230
        /*0570*/ 	.short	0x0100
        /*0572*/ 	.byte	0x04
	.zero		1


	//   ....[71]....
        /*0574*/ 	.word	0x00000c20
        /*0578*/ 	.word	0x000000ff
        /*057c*/ 	.word	0x00000248
        /*0580*/ 	.short	0x0100
        /*0582*/ 	.byte	0x04
	.zero		1


	//   ....[72]....
        /*0584*/ 	.word	0x00000c30
        /*0588*/ 	.word	0x000000ff
        /*058c*/ 	.word	0x00000238
        /*0590*/ 	.short	0x0100
        /*0592*/ 	.byte	0x04
	.zero		1


	//   ....[73]....
        /*0594*/ 	.word	0x00000c40
        /*0598*/ 	.word	0x000000ff
        /*059c*/ 	.word	0x00000250
        /*05a0*/ 	.short	0x0100
        /*05a2*/ 	.byte	0x04
	.zero		1


	//   ....[74]....
        /*05a4*/ 	.word	0x00000c50
        /*05a8*/ 	.word	0x000000ff
        /*05ac*/ 	.word	0x00000240
        /*05b0*/ 	.short	0x0100
        /*05b2*/ 	.byte	0x04
	.zero		1


	//   ....[75]....
        /*05b4*/ 	.word	0x00000c60
        /*05b8*/ 	.word	0x000000ff
        /*05bc*/ 	.word	0x00000258
        /*05c0*/ 	.short	0x0100
        /*05c2*/ 	.byte	0x04
	.zero		1


	//   ....[76]....
        /*05c4*/ 	.word	0x00000d50
        /*05c8*/ 	.word	0x000000ff
        /*05cc*/ 	.word	0x00000260
        /*05d0*/ 	.short	0x0100
        /*05d2*/ 	.byte	0x06
	.zero		1


	//   ....[77]....
        /*05d4*/ 	.word	0x00000d60
        /*05d8*/ 	.word	0x000000ff
        /*05dc*/ 	.word	0x00000268
        /*05e0*/ 	.short	0x0100
        /*05e2*/ 	.byte	0x06
	.zero		1


	//   ....[78]....
        /*05e4*/ 	.word	0x00000ea0
        /*05e8*/ 	.word	0x000000ff
        /*05ec*/ 	.word	0x00000270
        /*05f0*/ 	.short	0x0100
        /*05f2*/ 	.byte	0x06
	.zero		1


	//   ....[79]....
        /*05f4*/ 	.word	0x00000eb0
        /*05f8*/ 	.word	0x000000ff
        /*05fc*/ 	.word	0x00000280
        /*0600*/ 	.short	0x0100
        /*0602*/ 	.byte	0x06
	.zero		1


	//   ....[80]....
        /*0604*/ 	.word	0x00000ec0
        /*0608*/ 	.word	0x000000ff
        /*060c*/ 	.word	0x00000278
        /*0610*/ 	.short	0x0100
        /*0612*/ 	.byte	0x06
	.zero		1


	//   ....[81]....
        /*0614*/ 	.word	0x00000ed0
        /*0618*/ 	.word	0x000000ff
        /*061c*/ 	.word	0x00000288
        /*0620*/ 	.short	0x0100
        /*0622*/ 	.byte	0x06
	.zero		1


	//   ....[82]....
        /*0624*/ 	.word	0x00001000
        /*0628*/ 	.word	0x000000ff
        /*062c*/ 	.word	0x00000290
        /*0630*/ 	.short	0x0100
        /*0632*/ 	.byte	0x04
	.zero		1


	//   ....[83]....
        /*0634*/ 	.word	0x00001010
        /*0638*/ 	.word	0x000000ff
        /*063c*/ 	.word	0x000002b0
        /*0640*/ 	.short	0x0100
        /*0642*/ 	.byte	0x04
	.zero		1


	//   ....[84]....
        /*0644*/ 	.word	0x00001020
        /*0648*/ 	.word	0x000000ff
        /*064c*/ 	.word	0x00000298
        /*0650*/ 	.short	0x0100
        /*0652*/ 	.byte	0x04
	.zero		1


	//   ....[85]....
        /*0654*/ 	.word	0x00001030
        /*0658*/ 	.word	0x000000ff
        /*065c*/ 	.word	0x000002b8
        /*0660*/ 	.short	0x0100
        /*0662*/ 	.byte	0x04
	.zero		1


	//   ....[86]....
        /*0664*/ 	.word	0x00001040
        /*0668*/ 	.word	0x000000ff
        /*066c*/ 	.word	0x000002a0
        /*0670*/ 	.short	0x0100
        /*0672*/ 	.byte	0x04
	.zero		1


	//   ....[87]....
        /*0674*/ 	.word	0x00001050
        /*0678*/ 	.word	0x000000ff
        /*067c*/ 	.word	0x000002c0
        /*0680*/ 	.short	0x0100
        /*0682*/ 	.byte	0x04
	.zero		1


	//   ....[88]....
        /*0684*/ 	.word	0x00001060
        /*0688*/ 	.word	0x000000ff
        /*068c*/ 	.word	0x000002a8
        /*0690*/ 	.short	0x0100
        /*0692*/ 	.byte	0x04
	.zero		1


	//   ....[89]....
        /*0694*/ 	.word	0x00001070
        /*0698*/ 	.word	0x000000ff
        /*069c*/ 	.word	0x000002c8
        /*06a0*/ 	.short	0x0100
        /*06a2*/ 	.byte	0x04
	.zero		1


	//   ....[90]....
        /*06a4*/ 	.word	0x00001170
        /*06a8*/ 	.word	0x000000ff
        /*06ac*/ 	.word	0x000002d0
        /*06b0*/ 	.short	0x0100
        /*06b2*/ 	.byte	0x04
	.zero		1


	//   ....[91]....
        /*06b4*/ 	.word	0x00001180
        /*06b8*/ 	.word	0x000000ff
        /*06bc*/ 	.word	0x000002e0
        /*06c0*/ 	.short	0x0100
        /*06c2*/ 	.byte	0x04
	.zero		1


	//   ....[92]....
        /*06c4*/ 	.word	0x00001190
        /*06c8*/ 	.word	0x000000ff
        /*06cc*/ 	.word	0x000002d8
        /*06d0*/ 	.short	0x0100
        /*06d2*/ 	.byte	0x04
	.zero		1


	//   ....[93]....
        /*06d4*/ 	.word	0x000011a0
        /*06d8*/ 	.word	0x000000ff
        /*06dc*/ 	.word	0x000002e8
        /*06e0*/ 	.short	0x0100
        /*06e2*/ 	.byte	0x04
	.zero		1


	//   ....[94]....
        /*06e4*/ 	.word	0x000012a0
        /*06e8*/ 	.word	0x000000ff
        /*06ec*/ 	.word	0x000002f0
        /*06f0*/ 	.short	0x0100
        /*06f2*/ 	.byte	0x06
	.zero		1


	//   ....[95]....
        /*06f4*/ 	.word	0x00001f50
        /*06f8*/ 	.word	0x00000000
        /*06fc*/ 	.word	0x000002e0
        /*0700*/ 	.short	0x010a
        /*0702*/ 	.byte	0xff
	.zero		1


	//   ....[96]....
        /*0704*/ 	.word	0x00001f80
        /*0708*/ 	.word	0x00000000
        /*070c*/ 	.word	0x000002d0
        /*0710*/ 	.short	0x0101
        /*0712*/ 	.byte	0xff
	.zero		1


	//   ....[97]....
        /*0714*/ 	.word	0x00002020
        /*0718*/ 	.word	0x000000ff
        /*071c*/ 	.word	0x00000118
        /*0720*/ 	.short	0x010a
        /*0722*/ 	.byte	0x04
	.zero		1


	//   ....[98]....
        /*0724*/ 	.word	0x000020f0
        /*0728*/ 	.word	0x000000ff
        /*072c*/ 	.word	0x00000118
        /*0730*/ 	.short	0x010a
        /*0732*/ 	.byte	0x21
	.zero		1


	//   ....[99]....
        /*0734*/ 	.word	0x000022a0
        /*0738*/ 	.word	0x000000ff
        /*073c*/ 	.word	0x00000118
        /*0740*/ 	.short	0x010a
        /*0742*/ 	.byte	0x05
	.zero		1


	//   ....[100]....
        /*0744*/ 	.word	0x000023c0
        /*0748*/ 	.word	0x000000ff
        /*074c*/ 	.word	0x00000268
        /*0750*/ 	.short	0x0101
        /*0752*/ 	.byte	0x0d
	.zero		1


	//   ....[101]....
        /*0754*/ 	.word	0x000023e0
        /*0758*/ 	.word	0x000000ff
        /*075c*/ 	.word	0x00000118
        /*0760*/ 	.short	0x010a
        /*0762*/ 	.byte	0x04
	.zero		1


	//   ....[102]....
        /*0764*/ 	.word	0x00002460
        /*0768*/ 	.word	0x000000ff
        /*076c*/ 	.word	0x00000118
        /*0770*/ 	.short	0x010a
        /*0772*/ 	.byte	0x09
	.zero		1


	//   ....[103]....
        /*0774*/ 	.word	0x00002630
        /*0778*/ 	.word	0x000000ff
        /*077c*/ 	.word	0x00000118
        /*0780*/ 	.short	0x010a
        /*0782*/ 	.byte	0x05
	.zero		1


	//   ....[104]....
        /*0784*/ 	.word	0x00002740
        /*0788*/ 	.word	0x00000003
        /*078c*/ 	.word	0x00000270
        /*0790*/ 	.short	0x010a
        /*0792*/ 	.byte	0xff
	.zero		1


	//   ....[105]....
        /*0794*/ 	.word	0x00002890
        /*0798*/ 	.word	0x00000000
        /*079c*/ 	.word	0x00000000
        /*07a0*/ 	.short	0x0101
        /*07a2*/ 	.byte	0xff
	.zero		1


	//   ....[106]....
        /*07a4*/ 	.word	0x00002e50
        /*07a8*/ 	.word	0x000000ff
        /*07ac*/ 	.word	0x00000000
        /*07b0*/ 	.short	0x010a
        /*07b2*/ 	.byte	0x04
	.zero		1


	//   ....[107]....
        /*07b4*/ 	.word	0x00002ee0
        /*07b8*/ 	.word	0x000000ff
        /*07bc*/ 	.word	0x00000000
        /*07c0*/ 	.short	0x010a
        /*07c2*/ 	.byte	0x05
	.zero		1


	//   ....[108]....
        /*07c4*/ 	.word	0x00002f70
        /*07c8*/ 	.word	0x000000ff
        /*07cc*/ 	.word	0x00000000
        /*07d0*/ 	.short	0x010a
        /*07d2*/ 	.byte	0x05
	.zero		1


	//   ....[109]....
        /*07d4*/ 	.word	0x00003000
        /*07d8*/ 	.word	0x000000ff
        /*07dc*/ 	.word	0x00000000
        /*07e0*/ 	.short	0x010a
        /*07e2*/ 	.byte	0x05
	.zero		1


	//   ....[110]....
        /*07e4*/ 	.word	0x00003090
        /*07e8*/ 	.word	0x000000ff
        /*07ec*/ 	.word	0x00000000
        /*07f0*/ 	.short	0x010a
        /*07f2*/ 	.byte	0x05
	.zero		1


	//   ....[111]....
        /*07f4*/ 	.word	0x00003120
        /*07f8*/ 	.word	0x000000ff
        /*07fc*/ 	.word	0x00000000
        /*0800*/ 	.short	0x010a
        /*0802*/ 	.byte	0x05
	.zero		1


	//   ....[112]....
        /*0804*/ 	.word	0x000031b0
        /*0808*/ 	.word	0x000000ff
        /*080c*/ 	.word	0x00000000
        /*0810*/ 	.short	0x010a
        /*0812*/ 	.byte	0x05
	.zero		1


	//   ....[113]....
        /*0814*/ 	.word	0x00003240
        /*0818*/ 	.word	0x000000ff
        /*081c*/ 	.word	0x00000000
        /*0820*/ 	.short	0x010a
        /*0822*/ 	.byte	0x05
	.zero		1


	//   ....[114]....
        /*0824*/ 	.word	0x000032d0
        /*0828*/ 	.word	0x000000ff
        /*082c*/ 	.word	0x00000000
        /*0830*/ 	.short	0x010a
        /*0832*/ 	.byte	0x05
	.zero		1


	//   ....[115]....
        /*0834*/ 	.word	0x00003360
        /*0838*/ 	.word	0x000000ff
        /*083c*/ 	.word	0x00000000
        /*0840*/ 	.short	0x010a
        /*0842*/ 	.byte	0x05
	.zero		1


	//   ....[116]....
        /*0844*/ 	.word	0x000033f0
        /*0848*/ 	.word	0x000000ff
        /*084c*/ 	.word	0x00000000
        /*0850*/ 	.short	0x010a
        /*0852*/ 	.byte	0x05
	.zero		1


	//   ....[117]....
        /*0854*/ 	.word	0x00003480
        /*0858*/ 	.word	0x000000ff
        /*085c*/ 	.word	0x00000000
        /*0860*/ 	.short	0x010a
        /*0862*/ 	.byte	0x05
	.zero		1


	//   ....[118]....
        /*0864*/ 	.word	0x00003510
        /*0868*/ 	.word	0x000000ff
        /*086c*/ 	.word	0x00000000
        /*0870*/ 	.short	0x010a
        /*0872*/ 	.byte	0x05
	.zero		1


	//   ....[119]....
        /*0874*/ 	.word	0x000035a0
        /*0878*/ 	.word	0x000000ff
        /*087c*/ 	.word	0x00000000
        /*0880*/ 	.short	0x010a
        /*0882*/ 	.byte	0x05
	.zero		1


	//   ....[120]....
        /*0884*/ 	.word	0x00003630
        /*0888*/ 	.word	0x000000ff
        /*088c*/ 	.word	0x00000000
        /*0890*/ 	.short	0x010a
        /*0892*/ 	.byte	0x05
	.zero		1


	//   ....[121]....
        /*0894*/ 	.word	0x000036c0
        /*0898*/ 	.word	0x000000ff
        /*089c*/ 	.word	0x00000000
        /*08a0*/ 	.short	0x010a
        /*08a2*/ 	.byte	0x05
	.zero		1


	//   ....[122]....
        /*08a4*/ 	.word	0x00003750
        /*08a8*/ 	.word	0x000000ff
        /*08ac*/ 	.word	0x00000000
        /*08b0*/ 	.short	0x010a
        /*08b2*/ 	.byte	0x05
	.zero		1


	//   ....[123]....
        /*08b4*/ 	.word	0x000037e0
        /*08b8*/ 	.word	0x000000ff
        /*08bc*/ 	.word	0x00000000
        /*08c0*/ 	.short	0x010a
        /*08c2*/ 	.byte	0x05
	.zero		1


	//   ....[124]....
        /*08c4*/ 	.word	0x00003870
        /*08c8*/ 	.word	0x000000ff
        /*08cc*/ 	.word	0x00000000
        /*08d0*/ 	.short	0x010a
        /*08d2*/ 	.byte	0x05
	.zero		1


	//   ....[125]....
        /*08d4*/ 	.word	0x00003900
        /*08d8*/ 	.word	0x000000ff
        /*08dc*/ 	.word	0x00000000
        /*08e0*/ 	.short	0x010a
        /*08e2*/ 	.byte	0x05
	.zero		1


	//   ....[126]....
        /*08e4*/ 	.word	0x00003990
        /*08e8*/ 	.word	0x000000ff
        /*08ec*/ 	.word	0x00000000
        /*08f0*/ 	.short	0x010a
        /*08f2*/ 	.byte	0x05
	.zero		1


	//   ....[127]....
        /*08f4*/ 	.word	0x00003a20
        /*08f8*/ 	.word	0x000000ff
        /*08fc*/ 	.word	0x00000000
        /*0900*/ 	.short	0x010a
        /*0902*/ 	.byte	0x05
	.zero		1


	//   ....[128]....
        /*0904*/ 	.word	0x00003ab0
        /*0908*/ 	.word	0x000000ff
        /*090c*/ 	.word	0x00000000
        /*0910*/ 	.short	0x010a
        /*0912*/ 	.byte	0x05
	.zero		1


	//   ....[129]....
        /*0914*/ 	.word	0x00003b40
        /*0918*/ 	.word	0x000000ff
        /*091c*/ 	.word	0x00000000
        /*0920*/ 	.short	0x010a
        /*0922*/ 	.byte	0x05
	.zero		1


	//   ....[130]....
        /*0924*/ 	.word	0x00003bd0
        /*0928*/ 	.word	0x000000ff
        /*092c*/ 	.word	0x00000000
        /*0930*/ 	.short	0x010a
        /*0932*/ 	.byte	0x05
	.zero		1


	//   ....[131]....
        /*0934*/ 	.word	0x00003c60
        /*0938*/ 	.word	0x000000ff
        /*093c*/ 	.word	0x00000000
        /*0940*/ 	.short	0x010a
        /*0942*/ 	.byte	0x05
	.zero		1


	//   ....[132]....
        /*0944*/ 	.word	0x00003cf0
        /*0948*/ 	.word	0x000000ff
        /*094c*/ 	.word	0x00000000
        /*0950*/ 	.short	0x010a
        /*0952*/ 	.byte	0x05
	.zero		1


	//   ....[133]....
        /*0954*/ 	.word	0x00003d80
        /*0958*/ 	.word	0x000000ff
        /*095c*/ 	.word	0x00000000
        /*0960*/ 	.short	0x010a
        /*0962*/ 	.byte	0x05
	.zero		1


	//   ....[134]....
        /*0964*/ 	.word	0x00003e10
        /*0968*/ 	.word	0x000000ff
        /*096c*/ 	.word	0x00000000
        /*0970*/ 	.short	0x010a
        /*0972*/ 	.byte	0x05
	.zero		1


	//   ....[135]....
        /*0974*/ 	.word	0x00003ea0
        /*0978*/ 	.word	0x000000ff
        /*097c*/ 	.word	0x00000000
        /*0980*/ 	.short	0x010a
        /*0982*/ 	.byte	0x05
	.zero		1


	//   ....[136]....
        /*0984*/ 	.word	0x00003f30
        /*0988*/ 	.word	0x000000ff
        /*098c*/ 	.word	0x00000000
        /*0990*/ 	.short	0x010a
        /*0992*/ 	.byte	0x05
	.zero		1


	//   ....[137]....
        /*0994*/ 	.word	0x00003fc0
        /*0998*/ 	.word	0x000000ff
        /*099c*/ 	.word	0x00000000
        /*09a0*/ 	.short	0x010a
        /*09a2*/ 	.byte	0x05
	.zero		1


	//   ....[138]....
        /*09a4*/ 	.word	0x00004050
        /*09a8*/ 	.word	0x000000ff
        /*09ac*/ 	.word	0x00000000
        /*09b0*/ 	.short	0x010a
        /*09b2*/ 	.byte	0x05
	.zero		1


	//   ....[139]....
        /*09b4*/ 	.word	0x000040e0
        /*09b8*/ 	.word	0x000000ff
        /*09bc*/ 	.word	0x00000000
        /*09c0*/ 	.short	0x010a
        /*09c2*/ 	.byte	0x05
	.zero		1


	//   ....[140]....
        /*09c4*/ 	.word	0x00004180
        /*09c8*/ 	.word	0x00000000
        /*09cc*/ 	.word	0x00000000
        /*09d0*/ 	.short	0x010a
        /*09d2*/ 	.byte	0xff
	.zero		1


	//   ....[141]....
        /*09d4*/ 	.word	0x000042c0
        /*09d8*/ 	.word	0x00000000
        /*09dc*/ 	.word	0x000002d0
        /*09e0*/ 	.short	0x010a
        /*09e2*/ 	.byte	0xff
	.zero		1


	//   ....[142]....
        /*09e4*/ 	.word	0x00004330
        /*09e8*/ 	.word	0x00000000
        /*09ec*/ 	.word	0x00000000
        /*09f0*/ 	.short	0x0101
        /*09f2*/ 	.byte	0xff
	.zero		1


	//   ....[143]....
        /*09f4*/ 	.word	0x00004350
        /*09f8*/ 	.word	0x000000ff
        /*09fc*/ 	.word	0x00000280
        /*0a00*/ 	.short	0x010a
        /*0a02*/ 	.byte	0x04
	.zero		1


	//   ....[144]....
        /*0a04*/ 	.word	0x00004470
        /*0a08*/ 	.word	0x00000000
        /*0a0c*/ 	.word	0x00000270
        /*0a10*/ 	.short	0x010a
        /*0a12*/ 	.byte	0xff
	.zero		1


	//   ....[145]....
        /*0a14*/ 	.word	0x00004570
        /*0a18*/ 	.word	0x00000000
        /*0a1c*/ 	.word	0x00000000
        /*0a20*/ 	.short	0x0101
        /*0a22*/ 	.byte	0xff
	.zero		1


	//   ....[146]....
        /*0a24*/ 	.word	0x00004600
        /*0a28*/ 	.word	0x000000ff
        /*0a2c*/ 	.word	0x00000280
        /*0a30*/ 	.short	0x0106
        /*0a32*/ 	.byte	0x04
	.zero		1


	//   ....[147]....
        /*0a34*/ 	.word	0x00004620
        /*0a38*/ 	.word	0x000000ff
        /*0a3c*/ 	.word	0x00000280
        /*0a40*/ 	.short	0x010a
        /*0a42*/ 	.byte	0x04
	.zero		1


	//   ....[148]....
        /*0a44*/ 	.word	0x000046b0
        /*0a48*/ 	.word	0x000000ff
        /*0a4c*/ 	.word	0x00000280
        /*0a50*/ 	.short	0x0106
        /*0a52*/ 	.byte	0x07
	.zero		1


	//   ....[149]....
        /*0a54*/ 	.word	0x000046f0
        /*0a58*/ 	.word	0x00000000
        /*0a5c*/ 	.word	0x00000280
        /*0a60*/ 	.short	0x010a
        /*0a62*/ 	.byte	0xff
	.zero		1


	//   ....[150]....
        /*0a64*/ 	.word	0x00004940
        /*0a68*/ 	.word	0x000000ff
        /*0a6c*/ 	.word	0x00000008
        /*0a70*/ 	.short	0x010a
        /*0a72*/ 	.byte	0x05
	.zero		1


	//   ....[151]....
        /*0a74*/ 	.word	0x00004960
        /*0a78*/ 	.word	0x000000ff
        /*0a7c*/ 	.word	0x00000008
        /*0a80*/ 	.short	0x010a
        /*0a82*/ 	.byte	0x05
	.zero		1


	//   ....[152]....
        /*0a84*/ 	.word	0x00004af0
        /*0a88*/ 	.word	0x000000ff
        /*0a8c*/ 	.word	0x00000008
        /*0a90*/ 	.short	0x010a
        /*0a92*/ 	.byte	0x05
	.zero		1


	//   ....[153]....
        /*0a94*/ 	.word	0x00004b10
        /*0a98*/ 	.word	0x000000ff
        /*0a9c*/ 	.word	0x00000008
        /*0aa0*/ 	.short	0x010a
        /*0aa2*/ 	.byte	0x05
	.zero		1


	//   ....[154]....
        /*0aa4*/ 	.word	0x00004bd0
        /*0aa8*/ 	.word	0x000000ff
        /*0aac*/ 	.word	0x00000000
        /*0ab0*/ 	.short	0x0101
        /*0ab2*/ 	.byte	0x04
	.zero		1


	//   ....[155]....
        /*0ab4*/ 	.word	0x00004ed0
        /*0ab8*/ 	.word	0x00000000
        /*0abc*/ 	.word	0x00000270
        /*0ac0*/ 	.short	0x010a
        /*0ac2*/ 	.byte	0xff
	.zero		1


	//   ....[156]....
        /*0ac4*/ 	.word	0x00004f90
        /*0ac8*/ 	.word	0x00000000
        /*0acc*/ 	.word	0x00000000
        /*0ad0*/ 	.short	0x0101
        /*0ad2*/ 	.byte	0xff
	.zero		1


	//   ....[157]....
        /*0ad4*/ 	.word	0x00005050
        /*0ad8*/ 	.word	0x000000ff
        /*0adc*/ 	.word	0x00000000
        /*0ae0*/ 	.short	0x010a
        /*0ae2*/ 	.byte	0x04
	.zero		1


	//   ....[158]....
        /*0ae4*/ 	.word	0x00005060
        /*0ae8*/ 	.word	0x000000ff
        /*0aec*/ 	.word	0x000002b0
        /*0af0*/ 	.short	0x010a
        /*0af2*/ 	.byte	0x17
	.zero		1


	//   ....[159]....
        /*0af4*/ 	.word	0x00005110
        /*0af8*/ 	.word	0x000000ff
        /*0afc*/ 	.word	0x00000000
        /*0b00*/ 	.short	0x010a
        /*0b02*/ 	.byte	0x05
	.zero		1


	//   ....[160]....
        /*0b04*/ 	.word	0x00005250
        /*0b08*/ 	.word	0x000000ff
        /*0b0c*/ 	.word	0x00000000
        /*0b10*/ 	.short	0x010a
        /*0b12*/ 	.byte	0x04
	.zero		1


	//   ....[161]....
        /*0b14*/ 	.word	0x000054a0
        /*0b18*/ 	.word	0x000000ff
        /*0b1c*/ 	.word	0x00000000
        /*0b20*/ 	.short	0x010a
        /*0b22*/ 	.byte	0x04
	.zero		1


	//   ....[162]....
        /*0b24*/ 	.word	0x00005530
        /*0b28*/ 	.word	0x000000ff
        /*0b2c*/ 	.word	0x00000000
        /*0b30*/ 	.short	0x010a
        /*0b32*/ 	.byte	0x05
	.zero		1


	//   ....[163]....
        /*0b34*/ 	.word	0x000055c0
        /*0b38*/ 	.word	0x000000ff
        /*0b3c*/ 	.word	0x00000000
        /*0b40*/ 	.short	0x010a
        /*0b42*/ 	.byte	0x05
	.zero		1


	//   ....[164]....
        /*0b44*/ 	.word	0x00005660
        /*0b48*/ 	.word	0x00000000
        /*0b4c*/ 	.word	0x00000000
        /*0b50*/ 	.short	0x010a
        /*0b52*/ 	.byte	0xff
	.zero		1


	//   ....[165]....
        /*0b54*/ 	.word	0x000056a0
        /*0b58*/ 	.word	0x00000000
        /*0b5c*/ 	.word	0x00000000
        /*0b60*/ 	.short	0x010a
        /*0b62*/ 	.byte	0xff
	.zero		1


	//   ....[166]....
        /*0b64*/ 	.word	0x00005710
        /*0b68*/ 	.word	0x000000ff
        /*0b6c*/ 	.word	0x00000000
        /*0b70*/ 	.short	0x0101
        /*0b72*/ 	.byte	0x04
	.zero		1


	//   ....[167]....
        /*0b74*/ 	.word	0x00005750
        /*0b78*/ 	.word	0x000000ff
        /*0b7c*/ 	.word	0x000002f0
        /*0b80*/ 	.short	0x010a
        /*0b82*/ 	.byte	0x11
	.zero		1


	//   ....[168]....
        /*0b84*/ 	.word	0x000057a0
        /*0b88*/ 	.word	0x000000ff
        /*0b8c*/ 	.word	0x00000000
        /*0b90*/ 	.short	0x0101
        /*0b92*/ 	.byte	0x04
	.zero		1


	//   ....[169]....
        /*0b94*/ 	.word	0x00005c50
        /*0b98*/ 	.word	0x00000008
        /*0b9c*/ 	.word	0x00000270
        /*0ba0*/ 	.short	0x010a
        /*0ba2*/ 	.byte	0xff
	.zero		1


	//   ....[170]....
        /*0ba4*/ 	.word	0x00005dc0
        /*0ba8*/ 	.word	0x00000000
        /*0bac*/ 	.word	0x00000000
        /*0bb0*/ 	.short	0x0101
        /*0bb2*/ 	.byte	0xff
	.zero		1


	//   ....[171]....
        /*0bb4*/ 	.word	0x00006290
        /*0bb8*/ 	.word	0x000000ff
        /*0bbc*/ 	.word	0x00000268
        /*0bc0*/ 	.short	0x010a
        /*0bc2*/ 	.byte	0x1d
	.zero		1


	//   ....[172]....
        /*0bc4*/ 	.word	0x00006460
        /*0bc8*/ 	.word	0x000000ff
        /*0bcc*/ 	.word	0x00000248
        /*0bd0*/ 	.short	0x010a
        /*0bd2*/ 	.byte	0x04
	.zero		1


	//   ....[173]....
        /*0bd4*/ 	.word	0x000066c0
        /*0bd8*/ 	.word	0x000000ff
        /*0bdc*/ 	.word	0x00000230
        /*0be0*/ 	.short	0x010b
        /*0be2*/ 	.byte	0x04
	.zero		1


	//   ....[174]....
        /*0be4*/ 	.word	0x000066d0
        /*0be8*/ 	.word	0x000000ff
        /*0bec*/ 	.word	0x00000000
        /*0bf0*/ 	.short	0x0101
        /*0bf2*/ 	.byte	0x07
	.zero		1


	//   ....[175]....
        /*0bf4*/ 	.word	0x000066e0
        /*0bf8*/ 	.word	0x000000ff
        /*0bfc*/ 	.word	0x00000248
        /*0c00*/ 	.short	0x010a
        /*0c02*/ 	.byte	0x05
	.zero		1


	//   ....[176]....
        /*0c04*/ 	.word	0x000069a0
        /*0c08*/ 	.word	0x000000ff
        /*0c0c*/ 	.word	0x00000230
        /*0c10*/ 	.short	0x010b
        /*0c12*/ 	.byte	0x05
	.zero		1


	//   ....[177]....
        /*0c14*/ 	.word	0x000069b0
        /*0c18*/ 	.word	0x000000ff
        /*0c1c*/ 	.word	0x00000000
        /*0c20*/ 	.short	0x0101
        /*0c22*/ 	.byte	0x04
	.zero		1


	//   ....[178]....
        /*0c24*/ 	.word	0x00006a20
        /*0c28*/ 	.word	0x000000ff
        /*0c2c*/ 	.word	0x00000000
        /*0c30*/ 	.short	0x010a
        /*0c32*/ 	.byte	0x04
	.zero		1


	//   ....[179]....
        /*0c34*/ 	.word	0x00006ab0
        /*0c38*/ 	.word	0x000000ff
        /*0c3c*/ 	.word	0x00000000
        /*0c40*/ 	.short	0x010a
        /*0c42*/ 	.byte	0x05
	.zero		1


	//   ....[180]....
        /*0c44*/ 	.word	0x00006b50
        /*0c48*/ 	.word	0x00000000
        /*0c4c*/ 	.word	0x00000000
        /*0c50*/ 	.short	0x010a
        /*0c52*/ 	.byte	0xff
	.zero		1


	//   ....[181]....
        /*0c54*/ 	.word	0x00006ea0
        /*0c58*/ 	.word	0x00000003
        /*0c5c*/ 	.word	0x00000270
        /*0c60*/ 	.short	0x010a
        /*0c62*/ 	.byte	0xff
	.zero		1


	//   ....[182]....
        /*0c64*/ 	.word	0x00007020
        /*0c68*/ 	.word	0x00000000
        /*0c6c*/ 	.word	0x00000000
        /*0c70*/ 	.short	0x0101
        /*0c72*/ 	.byte	0xff
	.zero		1


	//   ....[183]....
        /*0c74*/ 	.word	0x00007bb0
        /*0c78*/ 	.word	0x00000000
        /*0c7c*/ 	.word	0x00000230
        /*0c80*/ 	.short	0x010a
        /*0c82*/ 	.byte	0xff
	.zero		1


	//   ....[184]....
        /*0c84*/ 	.word	0x00007be0
        /*0c88*/ 	.word	0x00000035
        /*0c8c*/ 	.word	0x00000290
        /*0c90*/ 	.short	0x010a
        /*0c92*/ 	.byte	0xff
	.zero		1


	//   ....[185]....
        /*0c94*/ 	.word	0x00007cf0
        /*0c98*/ 	.word	0x00000000
        /*0c9c*/ 	.word	0x00000230
        /*0ca0*/ 	.short	0x010a
        /*0ca2*/ 	.byte	0xff
	.zero		1


	//   ....[186]....
        /*0ca4*/ 	.word	0x00007e00
        /*0ca8*/ 	.word	0x00000035
        /*0cac*/ 	.word	0x00000290
        /*0cb0*/ 	.short	0x010a
        /*0cb2*/ 	.byte	0xff
	.zero		1


	//   ....[187]....
        /*0cb4*/ 	.word	0x00008620
        /*0cb8*/ 	.word	0x00000000
        /*0cbc*/ 	.word	0x00000000
        /*0cc0*/ 	.short	0x0101
        /*0cc2*/ 	.byte	0xff
	.zero		1


	//   ....[188]....
        /*0cc4*/ 	.word	0x00008630
        /*0cc8*/ 	.word	0x00000003
        /*0ccc*/ 	.word	0x00000230
        /*0cd0*/ 	.short	0x010a
        /*0cd2*/ 	.byte	0xff
	.zero		1


	//   ....[189]....
        /*0cd4*/ 	.word	0x000086f0
        /*0cd8*/ 	.word	0x00000003
        /*0cdc*/ 	.word	0x00000230
        /*0ce0*/ 	.short	0x010a
        /*0ce2*/ 	.byte	0xff
	.zero		1


	//   ....[190]....
        /*0ce4*/ 	.word	0x000089a0
        /*0ce8*/ 	.word	0x00000035
        /*0cec*/ 	.word	0x00000000
        /*0cf0*/ 	.short	0x0101
        /*0cf2*/ 	.byte	0xff
	.zero		1


	//   ....[191]....
        /*0cf4*/ 	.word	0x00009020
        /*0cf8*/ 	.word	0x00000000
        /*0cfc*/ 	.word	0x00000000
        /*0d00*/ 	.short	0x0101
        /*0d02*/ 	.byte	0xff
	.zero		1


	//   ....[192]....
        /*0d04*/ 	.word	0x000092e0
        /*0d08*/ 	.word	0x000000ff
        /*0d0c*/ 	.word	0x00000000
        /*0d10*/ 	.short	0x0101
        /*0d12*/ 	.byte	0x04
	.zero		1


	//   ....[193]....
        /*0d14*/ 	.word	0x00009300
        /*0d18*/ 	.word	0x00000000
        /*0d1c*/ 	.word	0x000002e0
        /*0d20*/ 	.short	0x010a
        /*0d22*/ 	.byte	0xff
	.zero		1


	//   ....[194]....
        /*0d24*/ 	.word	0x00009360
        /*0d28*/ 	.word	0x00000000
        /*0d2c*/ 	.word	0x00000118
        /*0d30*/ 	.short	0x010a
        /*0d32*/ 	.byte	0xff
	.zero		1


	//   ....[195]....
        /*0d34*/ 	.word	0x000093c0
        /*0d38*/ 	.word	0x00000000
        /*0d3c*/ 	.word	0x00000118
        /*0d40*/ 	.short	0x010a
        /*0d42*/ 	.byte	0xff
	.zero		1


	//   ....[196]....
        /*0d44*/ 	.word	0x00009410
        /*0d48*/ 	.word	0x00000003
        /*0d4c*/ 	.word	0x00000270
        /*0d50*/ 	.short	0x010a
        /*0d52*/ 	.byte	0xff
	.zero		1


	//   ....[197]....
        /*0d54*/ 	.word	0x00009470
        /*0d58*/ 	.word	0x00000000
        /*0d5c*/ 	.word	0x00000000
        /*0d60*/ 	.short	0x010a
        /*0d62*/ 	.byte	0xff
	.zero		1


	//   ....[198]....
        /*0d64*/ 	.word	0x000094d0
        /*0d68*/ 	.word	0x00000000
        /*0d6c*/ 	.word	0x00000000
        /*0d70*/ 	.short	0x010a
        /*0d72*/ 	.byte	0xff
	.zero		1


	//   ....[199]....
        /*0d74*/ 	.word	0x00009530
        /*0d78*/ 	.word	0x00000000
        /*0d7c*/ 	.word	0x00000000
        /*0d80*/ 	.short	0x010a
        /*0d82*/ 	.byte	0xff
	.zero		1


	//   ....[200]....
        /*0d84*/ 	.word	0x00009590
        /*0d88*/ 	.word	0x00000000
        /*0d8c*/ 	.word	0x00000000
        /*0d90*/ 	.short	0x010a
        /*0d92*/ 	.byte	0xff
	.zero		1


	//   ....[201]....
        /*0d94*/ 	.word	0x000095f0
        /*0d98*/ 	.word	0x00000000
        /*0d9c*/ 	.word	0x00000000
        /*0da0*/ 	.short	0x010a
        /*0da2*/ 	.byte	0xff
	.zero		1


	//   ....[202]....
        /*0da4*/ 	.word	0x00009650
        /*0da8*/ 	.word	0x00000000
        /*0dac*/ 	.word	0x00000000
        /*0db0*/ 	.short	0x010a
        /*0db2*/ 	.byte	0xff
	.zero		1


	//   ....[203]....
        /*0db4*/ 	.word	0x000096b0
        /*0db8*/ 	.word	0x00000000
        /*0dbc*/ 	.word	0x00000000
        /*0dc0*/ 	.short	0x010a
        /*0dc2*/ 	.byte	0xff
	.zero		1


	//   ....[204]....
        /*0dc4*/ 	.word	0x00009710
        /*0dc8*/ 	.word	0x00000000
        /*0dcc*/ 	.word	0x00000000
        /*0dd0*/ 	.short	0x010a
        /*0dd2*/ 	.byte	0xff
	.zero		1


	//   ....[205]....
        /*0dd4*/ 	.word	0x00009770
        /*0dd8*/ 	.word	0x00000000
        /*0ddc*/ 	.word	0x00000000
        /*0de0*/ 	.short	0x010a
        /*0de2*/ 	.byte	0xff
	.zero		1


	//   ....[206]....
        /*0de4*/ 	.word	0x000097d0
        /*0de8*/ 	.word	0x00000000
        /*0dec*/ 	.word	0x00000000
        /*0df0*/ 	.short	0x010a
        /*0df2*/ 	.byte	0xff
	.zero		1


	//   ....[207]....
        /*0df4*/ 	.word	0x00009830
        /*0df8*/ 	.word	0x00000000
        /*0dfc*/ 	.word	0x00000000
        /*0e00*/ 	.short	0x010a
        /*0e02*/ 	.byte	0xff
	.zero		1


	//   ....[208]....
        /*0e04*/ 	.word	0x00009890
        /*0e08*/ 	.word	0x00000000
        /*0e0c*/ 	.word	0x00000000
        /*0e10*/ 	.short	0x010a
        /*0e12*/ 	.byte	0xff
	.zero		1


	//   ....[209]....
        /*0e14*/ 	.word	0x000098f0
        /*0e18*/ 	.word	0x00000000
        /*0e1c*/ 	.word	0x00000000
        /*0e20*/ 	.short	0x010a
        /*0e22*/ 	.byte	0xff
	.zero		1


	//   ....[210]....
        /*0e24*/ 	.word	0x00009950
        /*0e28*/ 	.word	0x00000000
        /*0e2c*/ 	.word	0x00000000
        /*0e30*/ 	.short	0x010a
        /*0e32*/ 	.byte	0xff
	.zero		1


	//   ....[211]....
        /*0e34*/ 	.word	0x000099b0
        /*0e38*/ 	.word	0x00000000
        /*0e3c*/ 	.word	0x00000000
        /*0e40*/ 	.short	0x010a
        /*0e42*/ 	.byte	0xff
	.zero		1


	//   ....[212]....
        /*0e44*/ 	.word	0x00009a10
        /*0e48*/ 	.word	0x00000000
        /*0e4c*/ 	.word	0x00000000
        /*0e50*/ 	.short	0x010a
        /*0e52*/ 	.byte	0xff
	.zero		1


	//   ....[213]....
        /*0e54*/ 	.word	0x00009a70
        /*0e58*/ 	.word	0x00000000
        /*0e5c*/ 	.word	0x00000000
        /*0e60*/ 	.short	0x010a
        /*0e62*/ 	.byte	0xff
	.zero		1


	//   ....[214]....
        /*0e64*/ 	.word	0x00009ad0
        /*0e68*/ 	.word	0x00000000
        /*0e6c*/ 	.word	0x00000000
        /*0e70*/ 	.short	0x010a
        /*0e72*/ 	.byte	0xff
	.zero		1


	//   ....[215]....
        /*0e74*/ 	.word	0x00009b30
        /*0e78*/ 	.word	0x00000000
        /*0e7c*/ 	.word	0x00000000
        /*0e80*/ 	.short	0x010a
        /*0e82*/ 	.byte	0xff
	.zero		1


	//   ....[216]....
        /*0e84*/ 	.word	0x00009b90
        /*0e88*/ 	.word	0x00000000
        /*0e8c*/ 	.word	0x00000000
        /*0e90*/ 	.short	0x010a
        /*0e92*/ 	.byte	0xff
	.zero		1


	//   ....[217]....
        /*0e94*/ 	.word	0x00009bf0
        /*0e98*/ 	.word	0x00000000
        /*0e9c*/ 	.word	0x00000000
        /*0ea0*/ 	.short	0x010a
        /*0ea2*/ 	.byte	0xff
	.zero		1


	//   ....[218]....
        /*0ea4*/ 	.word	0x00009c50
        /*0ea8*/ 	.word	0x00000000
        /*0eac*/ 	.word	0x00000000
        /*0eb0*/ 	.short	0x010a
        /*0eb2*/ 	.byte	0xff
	.zero		1


	//   ....[219]....
        /*0eb4*/ 	.word	0x00009cb0
        /*0eb8*/ 	.word	0x00000000
        /*0ebc*/ 	.word	0x00000000
        /*0ec0*/ 	.short	0x010a
        /*0ec2*/ 	.byte	0xff
	.zero		1


	//   ....[220]....
        /*0ec4*/ 	.word	0x00009d10
        /*0ec8*/ 	.word	0x00000000
        /*0ecc*/ 	.word	0x00000000
        /*0ed0*/ 	.short	0x010a
        /*0ed2*/ 	.byte	0xff
	.zero		1


	//   ....[221]....
        /*0ed4*/ 	.word	0x00009d70
        /*0ed8*/ 	.word	0x00000000
        /*0edc*/ 	.word	0x00000000
        /*0ee0*/ 	.short	0x010a
        /*0ee2*/ 	.byte	0xff
	.zero		1


	//   ....[222]....
        /*0ee4*/ 	.word	0x00009dd0
        /*0ee8*/ 	.word	0x00000000
        /*0eec*/ 	.word	0x00000000
        /*0ef0*/ 	.short	0x010a
        /*0ef2*/ 	.byte	0xff
	.zero		1


	//   ....[223]....
        /*0ef4*/ 	.word	0x00009e30
        /*0ef8*/ 	.word	0x00000000
        /*0efc*/ 	.word	0x00000000
        /*0f00*/ 	.short	0x010a
        /*0f02*/ 	.byte	0xff
	.zero		1


	//   ....[224]....
        /*0f04*/ 	.word	0x00009e90
        /*0f08*/ 	.word	0x00000000
        /*0f0c*/ 	.word	0x00000000
        /*0f10*/ 	.short	0x010a
        /*0f12*/ 	.byte	0xff
	.zero		1


	//   ....[225]....
        /*0f14*/ 	.word	0x00009ef0
        /*0f18*/ 	.word	0x00000000
        /*0f1c*/ 	.word	0x00000000
        /*0f20*/ 	.short	0x010a
        /*0f22*/ 	.byte	0xff
	.zero		1


	//   ....[226]....
        /*0f24*/ 	.word	0x00009f50
        /*0f28*/ 	.word	0x00000000
        /*0f2c*/ 	.word	0x00000000
        /*0f30*/ 	.short	0x010a
        /*0f32*/ 	.byte	0xff
	.zero		1


	//   ....[227]....
        /*0f34*/ 	.word	0x00009fb0
        /*0f38*/ 	.word	0x00000000
        /*0f3c*/ 	.word	0x00000000
        /*0f40*/ 	.short	0x010a
        /*0f42*/ 	.byte	0xff
	.zero		1


	//   ....[228]....
        /*0f44*/ 	.word	0x0000a010
        /*0f48*/ 	.word	0x00000000
        /*0f4c*/ 	.word	0x00000000
        /*0f50*/ 	.short	0x010a
        /*0f52*/ 	.byte	0xff
	.zero		1


	//   ....[229]....
        /*0f54*/ 	.word	0x0000a070
        /*0f58*/ 	.word	0x00000000
        /*0f5c*/ 	.word	0x00000000
        /*0f60*/ 	.short	0x010a
        /*0f62*/ 	.byte	0xff
	.zero		1


	//   ....[230]....
        /*0f64*/ 	.word	0x0000a0d0
        /*0f68*/ 	.word	0x00000000
        /*0f6c*/ 	.word	0x00000000
        /*0f70*/ 	.short	0x010a
        /*0f72*/ 	.byte	0xff
	.zero		1


	//   ....[231]....
        /*0f74*/ 	.word	0x0000a120
        /*0f78*/ 	.word	0x00000000
        /*0f7c*/ 	.word	0x000002d0
        /*0f80*/ 	.short	0x010a
        /*0f82*/ 	.byte	0xff
	.zero		1


	//   ....[232]....
        /*0f84*/ 	.word	0x0000a180
        /*0f88*/ 	.word	0x00000000
        /*0f8c*/ 	.word	0x00000280
        /*0f90*/ 	.short	0x010a
        /*0f92*/ 	.byte	0xff
	.zero		1


	//   ....[233]....
        /*0f94*/ 	.word	0x0000a1d0
        /*0f98*/ 	.word	0x00000000
        /*0f9c*/ 	.word	0x00000270
        /*0fa0*/ 	.short	0x010a
        /*0fa2*/ 	.byte	0xff
	.zero		1


	//   ....[234]....
        /*0fa4*/ 	.word	0x0000a230
        /*0fa8*/ 	.word	0x00000000
        /*0fac*/ 	.word	0x00000280
        /*0fb0*/ 	.short	0x010a
        /*0fb2*/ 	.byte	0xff
	.zero		1


	//   ....[235]....
        /*0fb4*/ 	.word	0x0000a290
        /*0fb8*/ 	.word	0x00000005
        /*0fbc*/ 	.word	0x00000008
        /*0fc0*/ 	.short	0x010a
        /*0fc2*/ 	.byte	0xff
	.zero		1


	//   ....[236]....
        /*0fc4*/ 	.word	0x0000a370
        /*0fc8*/ 	.word	0x00000003
        /*0fcc*/ 	.word	0x00000008
        /*0fd0*/ 	.short	0x010a
        /*0fd2*/ 	.byte	0xff
	.zero		1


	//   ....[237]....
        /*0fd4*/ 	.word	0x0000a3c0
        /*0fd8*/ 	.word	0x00000000
        /*0fdc*/ 	.word	0x00000270
        /*0fe0*/ 	.short	0x010a
        /*0fe2*/ 	.byte	0xff
	.zero		1


	//   ....[238]....
        /*0fe4*/ 	.word	0x0000a420
        /*0fe8*/ 	.word	0x00000000
        /*0fec*/ 	.word	0x000002b0
        /*0ff0*/ 	.short	0x010a
        /*0ff2*/ 	.byte	0xff
	.zero		1


	//   ....[239]....
        /*0ff4*/ 	.word	0x0000a480
        /*0ff8*/ 	.word	0x00000000
        /*0ffc*/ 	.word	0x00000000
        /*1000*/ 	.short	0x010a
        /*1002*/ 	.byte	0xff
	.zero		1


	//   ....[240]....
        /*1004*/ 	.word	0x0000a4e0
        /*1008*/ 	.word	0x00000000
        /*100c*/ 	.word	0x00000000
        /*1010*/ 	.short	0x010a
        /*1012*/ 	.byte	0xff
	.zero		1


	//   ....[241]....
        /*1014*/ 	.word	0x0000a540
        /*1018*/ 	.word	0x00000000
        /*101c*/ 	.word	0x00000000
        /*1020*/ 	.short	0x010a
        /*1022*/ 	.byte	0xff
	.zero		1


	//   ....[242]....
        /*1024*/ 	.word	0x0000a5a0
        /*1028*/ 	.word	0x00000000
        /*102c*/ 	.word	0x00000000
        /*1030*/ 	.short	0x010a
        /*1032*/ 	.byte	0xff
	.zero		1


	//   ....[243]....
        /*1034*/ 	.word	0x0000a600
        /*1038*/ 	.word	0x00000000
        /*103c*/ 	.word	0x000002f0
        /*1040*/ 	.short	0x010a
        /*1042*/ 	.byte	0xff
	.zero		1


	//   ....[244]....
        /*1044*/ 	.word	0x0000a650
        /*1048*/ 	.word	0x00000008
        /*104c*/ 	.word	0x00000270
        /*1050*/ 	.short	0x010a
        /*1052*/ 	.byte	0xff
	.zero		1


	//   ....[245]....
        /*1054*/ 	.word	0x0000a6b0
        /*1058*/ 	.word	0x00000000
        /*105c*/ 	.word	0x00000268
        /*1060*/ 	.short	0x010a
        /*1062*/ 	.byte	0xff
	.zero		1


	//   ....[246]....
        /*1064*/ 	.word	0x0000a710
        /*1068*/ 	.word	0x00000000
        /*106c*/ 	.word	0x00000248
        /*1070*/ 	.short	0x010a
        /*1072*/ 	.byte	0xff
	.zero		1


	//   ....[247]....
        /*1074*/ 	.word	0x0000a770
        /*1078*/ 	.word	0x00000002
        /*107c*/ 	.word	0x00000248
        /*1080*/ 	.short	0x010a
        /*1082*/ 	.byte	0xff
	.zero		1


	//   ....[248]....
        /*1084*/ 	.word	0x0000a7d0
        /*1088*/ 	.word	0x00000000
        /*108c*/ 	.word	0x00000000
        /*1090*/ 	.short	0x010a
        /*1092*/ 	.byte	0xff
	.zero		1


	//   ....[249]....
        /*1094*/ 	.word	0x0000a830
        /*1098*/ 	.word	0x00000000
        /*109c*/ 	.word	0x00000000
        /*10a0*/ 	.short	0x010a
        /*10a2*/ 	.byte	0xff
	.zero		1


	//   ....[250]....
        /*10a4*/ 	.word	0x0000a880
        /*10a8*/ 	.word	0x00000003
        /*10ac*/ 	.word	0x00000270
        /*10b0*/ 	.short	0x010a
        /*10b2*/ 	.byte	0xff
	.zero		1


	//   ....[251]....
        /*10b4*/ 	.word	0x0000a8d0
        /*10b8*/ 	.word	0x00000000
        /*10bc*/ 	.word	0x00000230
        /*10c0*/ 	.short	0x010a
        /*10c2*/ 	.byte	0xff
	.zero		1


	//   ....[252]....
        /*10c4*/ 	.word	0x0000a920
        /*10c8*/ 	.word	0x00000035
        /*10cc*/ 	.word	0x00000290
        /*10d0*/ 	.short	0x010a
        /*10d2*/ 	.byte	0xff
	.zero		1


	//   ....[253]....
        /*10d4*/ 	.word	0x0000a970
        /*10d8*/ 	.word	0x00000003
        /*10dc*/ 	.word	0x00000230
        /*10e0*/ 	.short	0x010a
        /*10e2*/ 	.byte	0xff
	.zero		1


	//----- nvinfo : EIATTR_NUM_MBARRIERS
	.align		4
.L_47:
        /*10e4*/ 	.byte	0x03, 0x38
        /*10e6*/ 	.short	0x005f


	//----- nvinfo : EIATTR_EXIT_INSTR_OFFSETS
	.align		4
        /*10e8*/ 	.byte	0x04, 0x1c
        /*10ea*/ 	.short	(.L_49 - .L_48)


	//   ....[0]....
.L_48:
        /*10ec*/ 	.word	0x000041b0


	//   ....[1]....
        /*10f0*/ 	.word	0x000046c0


	//   ....[2]....
        /*10f4*/ 	.word	0x00004720


	//   ....[3]....
        /*10f8*/ 	.word	0x000059d0


	//   ....[4]....
        /*10fc*/ 	.word	0x00006b80


	//   ....[5]....
        /*1100*/ 	.word	0x00006bc0


	//   ....[6]....
        /*1104*/ 	.word	0x000091c0


	//   ....[7]....
        /*1108*/ 	.word	0x00009240


	//   ....[8]....
        /*110c*/ 	.word	0x00009270


	//   ....[9]....
        /*1110*/ 	.word	0x000092f0


	//----- nvinfo : EIATTR_MAX_THREADS
	.align		4
.L_49:
        /*1114*/ 	.byte	0x04, 0x05
        /*1116*/ 	.short	(.L_51 - .L_50)
.L_50:
        /*1118*/ 	.word	0x00000100
        /*111c*/ 	.word	0x00000001
        /*1120*/ 	.word	0x00000001


	//----- nvinfo : EIATTR_CRS_STACK_SIZE
	.align		4
.L_51:
        /*1124*/ 	.byte	0x04, 0x1e
        /*1126*/ 	.short	(.L_53 - .L_52)
.L_52:
        /*1128*/ 	.word	0x00000000


	//----- nvinfo : EIATTR_CBANK_PARAM_SIZE
	.align		4
.L_53:
        /*112c*/ 	.byte	0x03, 0x19
        /*112e*/ 	.short	0x0800


	//----- nvinfo : EIATTR_PARAM_CBANK
	.align		4
        /*1130*/ 	.byte	0x04, 0x0a
        /*1132*/ 	.short	(.L_55 - .L_54)
	.align		4
.L_54:
        /*1134*/ 	.word	index@(.nv.constant0._ZN7cutlass13device_kernelINS_4gemm6kernel13GemmUniversalIN4cute5tupleIJiiiiEEENS1_10collective13CollectiveMmaINS1_35MainloopSm100TmaUmmaWarpSpecializedILi35ELi2ELi4ENS5_IJNS4_1CILi8EEENSA_ILi1EEESC_EEEEENS5_IJNSA_ILi128EEENSA_ILi64EEENSA_ILi32EEEEEENS_6half_tENS5_IJlSC_lEEESJ_SK_NS4_8TiledMMAINS4_8MMA_AtomIJNS4_26SM100_MMA_F16BF16_2x1SM_SSISJ_SJ_fLi128ELi64ELNS4_4UMMA5MajorE0ELSP_0ELNSO_7ScaleInE0ELSQ_0EEEEEENS4_6LayoutINS5_IJSC_SC_SC_EEENS5_IJNSA_ILi0EEESV_SV_EEEEENS5_IJNS4_10UnderscoreESY_SY_EEEEENS4_18SM100_TMA_2SM_LOADENS4_14ComposedLayoutINS4_7SwizzleILi2ELi4ELi3EEENS4_18smem_ptr_flag_bitsILi16EEENST_INS5_IJSB_SH_EEENS5_IJSH_SC_EEEEEEEvNS4_8identityENS4_28SM100_TMA_2SM_LOAD_MULTICASTES1A_vS1B_EENS_8epilogue10collective18CollectiveEpilogueINS1E_23Sm100TmaWarpSpecializedILi3ELi2ELi16ELb1ELb0EEEJNS5_IJSG_SG_SH_EEENS5_IJNST_ISG_SC_EENST_INS5_IJNSA_ILi16EEENSA_ILi2EEEEEENS5_IJSC_SH_EEEEEEEESJ_SK_SJ_SK_NS1E_6fusion15FusionCallbacksIS1I_NS1R_17LinearCombinationISJ_fSJ_fLNS_15FloatRoundStyleE2EEES1J_S1Q_JEEENS4_5SM1004TMEM4LOAD26SM100_TMEM_LOAD_32dp32b16xENS4_13SM90_TMA_LOADENS12_INS13_ILi1ELi4ELi3EEES16_NST_INS5_IJSB_S1L_EEENS5_IJS1L_SC_EEEEEEENS4_39AutoVectorizingCopyWithAssumedAlignmentILi128EEENS4_14SM90_TMA_STOREES26_S28_S28_EEEvvEEEEvNT_6ParamsE)
        /*1138*/ 	.short	0x0380
        /*113a*/ 	.short	0x0800


	//----- nvinfo : EIATTR_SW_WAR
	.align		4
.L_55:
        /*113c*/ 	.byte	0x04, 0x36
        /*113e*/ 	.short	(.L_57 - .L_56)
.L_56:
        /*1140*/ 	.word	0x00000008
.L_57:


//--------------------- .nv.callgraph             --------------------------
	.section	.nv.callgraph,"",@"SHT_CUDA_CALLGRAPH"
	.align	4
	.sectionentsize	8
	.align		4
        /*0000*/ 	.word	0x00000000
	.align		4
        /*0004*/ 	.word	0xffffffff
	.align		4
        /*0008*/ 	.word	index@(_ZN7cutlass13device_kernelINS_4gemm6kernel13GemmUniversalIN4cute5tupleIJiiiiEEENS1_10collective13CollectiveMmaINS1_35MainloopSm100TmaUmmaWarpSpecializedILi35ELi2ELi4ENS5_IJNS4_1CILi8EEENSA_ILi1EEESC_EEEEENS5_IJNSA_ILi128EEENSA_ILi64EEENSA_ILi32EEEEEENS_6half_tENS5_IJlSC_lEEESJ_SK_NS4_8TiledMMAINS4_8MMA_AtomIJNS4_26SM100_MMA_F16BF16_2x1SM_SSISJ_SJ_fLi128ELi64ELNS4_4UMMA5MajorE0ELSP_0ELNSO_7ScaleInE0ELSQ_0EEEEEENS4_6LayoutINS5_IJSC_SC_SC_EEENS5_IJNSA_ILi0EEESV_SV_EEEEENS5_IJNS4_10UnderscoreESY_SY_EEEEENS4_18SM100_TMA_2SM_LOADENS4_14ComposedLayoutINS4_7SwizzleILi2ELi4ELi3EEENS4_18smem_ptr_flag_bitsILi16EEENST_INS5_IJSB_SH_EEENS5_IJSH_SC_EEEEEEEvNS4_8identityENS4_28SM100_TMA_2SM_LOAD_MULTICASTES1A_vS1B_EENS_8epilogue10collective18CollectiveEpilogueINS1E_23Sm100TmaWarpSpecializedILi3ELi2ELi16ELb1ELb0EEEJNS5_IJSG_SG_SH_EEENS5_IJNST_ISG_SC_EENST_INS5_IJNSA_ILi16EEENSA_ILi2EEEEEENS5_IJSC_SH_EEEEEEEESJ_SK_SJ_SK_NS1E_6fusion15FusionCallbacksIS1I_NS1R_17LinearCombinationISJ_fSJ_fLNS_15FloatRoundStyleE2EEES1J_S1Q_JEEENS4_5SM1004TMEM4LOAD26SM100_TMEM_LOAD_32dp32b16xENS4_13SM90_TMA_LOADENS12_INS13_ILi1ELi4ELi3EEES16_NST_INS5_IJSB_S1L_EEENS5_IJS1L_SC_EEEEEEENS4_39AutoVectorizingCopyWithAssumedAlignmentILi128EEENS4_14SM90_TMA_STOREES26_S28_S28_EEEvvEEEEvNT_6ParamsE)
	.align		4
        /*000c*/ 	.word	index@(__assertfail)
	.align		4
        /*0010*/ 	.word	0x00000000
	.align		4
        /*0014*/ 	.word	0xfffffffe
	.align		4
        /*0018*/ 	.word	0x00000000
	.align		4
        /*001c*/ 	.word	0xfffffffd
	.align		4
        /*0020*/ 	.word	0x00000000
	.align		4
        /*0024*/ 	.word	0xfffffffc


//--------------------- .nv.constant4             --------------------------
	.section	.nv.constant4,"a",@progbits
	.align	8
	.align		8
.nv.constant4:
        /*0000*/ 	.dword	__assertfail
	.align		8
        /*0008*/ 	.dword	__unnamed_1
	.align		8
        /*0010*/ 	.dword	__unnamed_2
	.align		8
        /*0018*/ 	.dword	_ZN40_INTERNAL_cf9df0f4_4_k_cu_0b1d3eb9_197704cuda3std3__45__cpo5beginE
	.align		8
        /*0020*/ 	.dword	_ZN40_INTERNAL_cf9df0f4_4_k_cu_0b1d3eb9_197704cuda3std3__45__cpo3endE
	.align		8
        /*0028*/ 	.dword	_ZN40_INTERNAL_cf9df0f4_4_k_cu_0b1d3eb9_197704cuda3std3__45__cpo6cbeginE
	.align		8
        /*0030*/ 	.dword	_ZN40_INTERNAL_cf9df0f4_4_k_cu_0b1d3eb9_197704cuda3std3__45__cpo4cendE
	.align		8
        /*0038*/ 	.dword	_ZN40_INTERNAL_cf9df0f4_4_k_cu_0b1d3eb9_197704cuda3std3__442_GLOBAL__N__cf9df0f4_4_k_cu_0b1d3eb9_197706ignoreE
	.align		8
        /*0040*/ 	.dword	_ZN40_INTERNAL_cf9df0f4_4_k_cu_0b1d3eb9_197704cuda3std3__419piecewise_constructE
	.align		8
        /*0048*/ 	.dword	_ZN40_INTERNAL_cf9df0f4_4_k_cu_0b1d3eb9_197704cuda3std3__48in_placeE
	.align		8
        /*0050*/ 	.dword	_ZN40_INTERNAL_cf9df0f4_4_k_cu_0b1d3eb9_197704cuda3std6ranges3__45__cpo4swapE
	.align		8
        /*0058*/ 	.dword	_ZN40_INTERNAL_cf9df0f4_4_k_cu_0b1d3eb9_197704cuda3std6ranges3__45__cpo9iter_moveE
	.align		8
        /*0060*/ 	.dword	_ZN40_INTERNAL_cf9df0f4_4_k_cu_0b1d3eb9_197704cute7productE
	.align		8
        /*0068*/ 	.dword	_ZN40_INTERNAL_cf9df0f4_4_k_cu_0b1d3eb9_197704cute1_E
	.align		8
        /*0070*/ 	.dword	$str$25
	.align		8
        /*0078*/ 	.dword	$str$26
	.align		8
        /*0080*/ 	.dword	$str$27
	.align		8
        /*0088*/ 	.dword	$str$28


//--------------------- .text._ZN7cutlass13device_kernelINS_4gemm6kernel13GemmUniversalIN4cute5tupleIJiiiiEEENS1_10collective13CollectiveMmaINS1_35MainloopSm100TmaUmmaWarpSpecializedILi35ELi2ELi4ENS5_IJNS4_1CILi8EEENSA_ILi1EEESC_EEEEENS5_IJNSA_ILi128EEENSA_ILi64EEENSA_ILi32EEEEEENS_6half_tENS5_IJlSC_lEEESJ_SK_NS4_8TiledMMAINS4_8MMA_AtomIJNS4_26SM100_MMA_F16BF16_2x1SM_SSISJ_SJ_fLi128ELi64ELNS4_4UMMA5MajorE0ELSP_0ELNSO_7ScaleInE0ELSQ_0EEEEEENS4_6LayoutINS5_IJSC_SC_SC_EEENS5_IJNSA_ILi0EEESV_SV_EEEEENS5_IJNS4_10UnderscoreESY_SY_EEEEENS4_18SM100_TMA_2SM_LOADENS4_14ComposedLayoutINS4_7SwizzleILi2ELi4ELi3EEENS4_18smem_ptr_flag_bitsILi16EEENST_INS5_IJSB_SH_EEENS5_IJSH_SC_EEEEEEEvNS4_8identityENS4_28SM100_TMA_2SM_LOAD_MULTICASTES1A_vS1B_EENS_8epilogue10collective18CollectiveEpilogueINS1E_23Sm100TmaWarpSpecializedILi3ELi2ELi16ELb1ELb0EEEJNS5_IJSG_SG_SH_EEENS5_IJNST_ISG_SC_EENST_INS5_IJNSA_ILi16EEENSA_ILi2EEEEEENS5_IJSC_SH_EEEEEEEESJ_SK_SJ_SK_NS1E_6fusion15FusionCallbacksIS1I_NS1R_17LinearCombinationISJ_fSJ_fLNS_15FloatRoundStyleE2EEES1J_S1Q_JEEENS4_5SM1004TMEM4LOAD26SM100_TMEM_LOAD_32dp32b16xENS4_13SM90_TMA_LOADENS12_INS13_ILi1ELi4ELi3EEES16_NST_INS5_IJSB_S1L_EEENS5_IJS1L_SC_EEEEEEENS4_39AutoVectorizingCopyWithAssumedAlignmentILi128EEENS4_14SM90_TMA_STOREES26_S28_S28_EEEvvEEEEvNT_6ParamsE --------------------------
	.section	.text._ZN7cutlass13device_kernelINS_4gemm6kernel13GemmUniversalIN4cute5tupleIJiiiiEEENS1_10collective13CollectiveMmaINS1_35MainloopSm100TmaUmmaWarpSpecializedILi35ELi2ELi4ENS5_IJNS4_1CILi8EEENSA_ILi1EEESC_EEEEENS5_IJNSA_ILi128EEENSA_ILi64EEENSA_ILi32EEEEEENS_6half_tENS5_IJlSC_lEEESJ_SK_NS4_8TiledMMAINS4_8MMA_AtomIJNS4_26SM100_MMA_F16BF16_2x1SM_SSISJ_SJ_fLi128ELi64ELNS4_4UMMA5MajorE0ELSP_0ELNSO_7ScaleInE0ELSQ_0EEEEEENS4_6LayoutINS5_IJSC_SC_SC_EEENS5_IJNSA_ILi0EEESV_SV_EEEEENS5_IJNS4_10UnderscoreESY_SY_EEEEENS4_18SM100_TMA_2SM_LOADENS4_14ComposedLayoutINS4_7SwizzleILi2ELi4ELi3EEENS4_18smem_ptr_flag_bitsILi16EEENST_INS5_IJSB_SH_EEENS5_IJSH_SC_EEEEEEEvNS4_8identityENS4_28SM100_TMA_2SM_LOAD_MULTICASTES1A_vS1B_EENS_8epilogue10collective18CollectiveEpilogueINS1E_23Sm100TmaWarpSpecializedILi3ELi2ELi16ELb1ELb0EEEJNS5_IJSG_SG_SH_EEENS5_IJNST_ISG_SC_EENST_INS5_IJNSA_ILi16EEENSA_ILi2EEEEEENS5_IJSC_SH_EEEEEEEESJ_SK_SJ_SK_NS1E_6fusion15FusionCallbacksIS1I_NS1R_17LinearCombinationISJ_fSJ_fLNS_15FloatRoundStyleE2EEES1J_S1Q_JEEENS4_5SM1004TMEM4LOAD26SM100_TMEM_LOAD_32dp32b16xENS4_13SM90_TMA_LOADENS12_INS13_ILi1ELi4ELi3EEES16_NST_INS5_IJSB_S1L_EEENS5_IJS1L_SC_EEEEEEENS4_39AutoVectorizingCopyWithAssumedAlignmentILi128EEENS4_14SM90_TMA_STOREES26_S28_S28_EEEvvEEEEvNT_6ParamsE,"ax",@progbits
	.align	128
.text._ZN7cutlass13device_kernelINS_4gemm6kernel13GemmUniversalIN4cute5tupleIJiiiiEEENS1_10collective13CollectiveMmaINS1_35MainloopSm100TmaUmmaWarpSpecializedILi35ELi2ELi4ENS5_IJNS4_1CILi8EEENSA_ILi1EEESC_EEEEENS5_IJNSA_ILi128EEENSA_ILi64EEENSA_ILi32EEEEEENS_6half_tENS5_IJlSC_lEEESJ_SK_NS4_8TiledMMAINS4_8MMA_AtomIJNS4_26SM100_MMA_F16BF16_2x1SM_SSISJ_SJ_fLi128ELi64ELNS4_4UMMA5MajorE0ELSP_0ELNSO_7ScaleInE0ELSQ_0EEEEEENS4_6LayoutINS5_IJSC_SC_SC_EEENS5_IJNSA_ILi0EEESV_SV_EEEEENS5_IJNS4_10UnderscoreESY_SY_EEEEENS4_18SM100_TMA_2SM_LOADENS4_14ComposedLayoutINS4_7SwizzleILi2ELi4ELi3EEENS4_18smem_ptr_flag_bitsILi16EEENST_INS5_IJSB_SH_EEENS5_IJSH_SC_EEEEEEEvNS4_8identityENS4_28SM100_TMA_2SM_LOAD_MULTICASTES1A_vS1B_EENS_8epilogue10collective18CollectiveEpilogueINS1E_23Sm100TmaWarpSpecializedILi3ELi2ELi16ELb1ELb0EEEJNS5_IJSG_SG_SH_EEENS5_IJNST_ISG_SC_EENST_INS5_IJNSA_ILi16EEENSA_ILi2EEEEEENS5_IJSC_SH_EEEEEEEESJ_SK_SJ_SK_NS1E_6fusion15FusionCallbacksIS1I_NS1R_17LinearCombinationISJ_fSJ_fLNS_15FloatRoundStyleE2EEES1J_S1Q_JEEENS4_5SM1004TMEM4LOAD26SM100_TMEM_LOAD_32dp32b16xENS4_13SM90_TMA_LOADENS12_INS13_ILi1ELi4ELi3EEES16_NST_INS5_IJSB_S1L_EEENS5_IJS1L_SC_EEEEEEENS4_39AutoVectorizingCopyWithAssumedAlignmentILi128EEENS4_14SM90_TMA_STOREES26_S28_S28_EEEvvEEEEvNT_6ParamsE:
        .type           _ZN7cutlass13device_kernelINS_4gemm6kernel13GemmUniversalIN4cute5tupleIJiiiiEEENS1_10collective13CollectiveMmaINS1_35MainloopSm100TmaUmmaWarpSpecializedILi35ELi2ELi4ENS5_IJNS4_1CILi8EEENSA_ILi1EEESC_EEEEENS5_IJNSA_ILi128EEENSA_ILi64EEENSA_ILi32EEEEEENS_6half_tENS5_IJlSC_lEEESJ_SK_NS4_8TiledMMAINS4_8MMA_AtomIJNS4_26SM100_MMA_F16BF16_2x1SM_SSISJ_SJ_fLi128ELi64ELNS4_4UMMA5MajorE0ELSP_0ELNSO_7ScaleInE0ELSQ_0EEEEEENS4_6LayoutINS5_IJSC_SC_SC_EEENS5_IJNSA_ILi0EEESV_SV_EEEEENS5_IJNS4_10UnderscoreESY_SY_EEEEENS4_18SM100_TMA_2SM_LOADENS4_14ComposedLayoutINS4_7SwizzleILi2ELi4ELi3EEENS4_18smem_ptr_flag_bitsILi16EEENST_INS5_IJSB_SH_EEENS5_IJSH_SC_EEEEEEEvNS4_8identityENS4_28SM100_TMA_2SM_LOAD_MULTICASTES1A_vS1B_EENS_8epilogue10collective18CollectiveEpilogueINS1E_23Sm100TmaWarpSpecializedILi3ELi2ELi16ELb1ELb0EEEJNS5_IJSG_SG_SH_EEENS5_IJNST_ISG_SC_EENST_INS5_IJNSA_ILi16EEENSA_ILi2EEEEEENS5_IJSC_SH_EEEEEEEESJ_SK_SJ_SK_NS1E_6fusion15FusionCallbacksIS1I_NS1R_17LinearCombinationISJ_fSJ_fLNS_15FloatRoundStyleE2EEES1J_S1Q_JEEENS4_5SM1004TMEM4LOAD26SM100_TMEM_LOAD_32dp32b16xENS4_13SM90_TMA_LOADENS12_INS13_ILi1ELi4ELi3EEES16_NST_INS5_IJSB_S1L_EEENS5_IJS1L_SC_EEEEEEENS4_39AutoVectorizingCopyWithAssumedAlignmentILi128EEENS4_14SM90_TMA_STOREES26_S28_S28_EEEvvEEEEvNT_6ParamsE,@function
        .size           _ZN7cutlass13device_kernelINS_4gemm6kernel13GemmUniversalIN4cute5tupleIJiiiiEEENS1_10collective13CollectiveMmaINS1_35MainloopSm100TmaUmmaWarpSpecializedILi35ELi2ELi4ENS5_IJNS4_1CILi8EEENSA_ILi1EEESC_EEEEENS5_IJNSA_ILi128EEENSA_ILi64EEENSA_ILi32EEEEEENS_6half_tENS5_IJlSC_lEEESJ_SK_NS4_8TiledMMAINS4_8MMA_AtomIJNS4_26SM100_MMA_F16BF16_2x1SM_SSISJ_SJ_fLi128ELi64ELNS4_4UMMA5MajorE0ELSP_0ELNSO_7ScaleInE0ELSQ_0EEEEEENS4_6LayoutINS5_IJSC_SC_SC_EEENS5_IJNSA_ILi0EEESV_SV_EEEEENS5_IJNS4_10UnderscoreESY_SY_EEEEENS4_18SM100_TMA_2SM_LOADENS4_14ComposedLayoutINS4_7SwizzleILi2ELi4ELi3EEENS4_18smem_ptr_flag_bitsILi16EEENST_INS5_IJSB_SH_EEENS5_IJSH_SC_EEEEEEEvNS4_8identityENS4_28SM100_TMA_2SM_LOAD_MULTICASTES1A_vS1B_EENS_8epilogue10collective18CollectiveEpilogueINS1E_23Sm100TmaWarpSpecializedILi3ELi2ELi16ELb1ELb0EEEJNS5_IJSG_SG_SH_EEENS5_IJNST_ISG_SC_EENST_INS5_IJNSA_ILi16EEENSA_ILi2EEEEEENS5_IJSC_SH_EEEEEEEESJ_SK_SJ_SK_NS1E_6fusion15FusionCallbacksIS1I_NS1R_17LinearCombinationISJ_fSJ_fLNS_15FloatRoundStyleE2EEES1J_S1Q_JEEENS4_5SM1004TMEM4LOAD26SM100_TMEM_LOAD_32dp32b16xENS4_13SM90_TMA_LOADENS12_INS13_ILi1ELi4ELi3EEES16_NST_INS5_IJSB_S1L_EEENS5_IJS1L_SC_EEEEEEENS4_39AutoVectorizingCopyWithAssumedAlignmentILi128EEENS4_14SM90_TMA_STOREES26_S28_S28_EEEvvEEEEvNT_6ParamsE,(.L_x_269 - _ZN7cutlass13device_kernelINS_4gemm6kernel13GemmUniversalIN4cute5tupleIJiiiiEEENS1_10collective13CollectiveMmaINS1_35MainloopSm100TmaUmmaWarpSpecializedILi35ELi2ELi4ENS5_IJNS4_1CILi8EEENSA_ILi1EEESC_EEEEENS5_IJNSA_ILi128EEENSA_ILi64EEENSA_ILi32EEEEEENS_6half_tENS5_IJlSC_lEEESJ_SK_NS4_8TiledMMAINS4_8MMA_AtomIJNS4_26SM100_MMA_F16BF16_2x1SM_SSISJ_SJ_fLi128ELi64ELNS4_4UMMA5MajorE0ELSP_0ELNSO_7ScaleInE0ELSQ_0EEEEEENS4_6LayoutINS5_IJSC_SC_SC_EEENS5_IJNSA_ILi0EEESV_SV_EEEEENS5_IJNS4_10UnderscoreESY_SY_EEEEENS4_18SM100_TMA_2SM_LOADENS4_14ComposedLayoutINS4_7SwizzleILi2ELi4ELi3EEENS4_18smem_ptr_flag_bitsILi16EEENST_INS5_IJSB_SH_EEENS5_IJSH_SC_EEEEEEEvNS4_8identityENS4_28SM100_TMA_2SM_LOAD_MULTICASTES1A_vS1B_EENS_8epilogue10collective18CollectiveEpilogueINS1E_23Sm100TmaWarpSpecializedILi3ELi2ELi16ELb1ELb0EEEJNS5_IJSG_SG_SH_EEENS5_IJNST_ISG_SC_EENST_INS5_IJNSA_ILi16EEENSA_ILi2EEEEEENS5_IJSC_SH_EEEEEEEESJ_SK_SJ_SK_NS1E_6fusion15FusionCallbacksIS1I_NS1R_17LinearCombinationISJ_fSJ_fLNS_15FloatRoundStyleE2EEES1J_S1Q_JEEENS4_5SM1004TMEM4LOAD26SM100_TMEM_LOAD_32dp32b16xENS4_13SM90_TMA_LOADENS12_INS13_ILi1ELi4ELi3EEES16_NST_INS5_IJSB_S1L_EEENS5_IJS1L_SC_EEEEEEENS4_39AutoVectorizingCopyWithAssumedAlignmentILi128EEENS4_14SM90_TMA_STOREES26_S28_S28_EEEvvEEEEvNT_6ParamsE)
        .other          _ZN7cutlass13device_kernelINS_4gemm6kernel13GemmUniversalIN4cute5tupleIJiiiiEEENS1_10collective13CollectiveMmaINS1_35MainloopSm100TmaUmmaWarpSpecializedILi35ELi2ELi4ENS5_IJNS4_1CILi8EEENSA_ILi1EEESC_EEEEENS5_IJNSA_ILi128EEENSA_ILi64EEENSA_ILi32EEEEEENS_6half_tENS5_IJlSC_lEEESJ_SK_NS4_8TiledMMAINS4_8MMA_AtomIJNS4_26SM100_MMA_F16BF16_2x1SM_SSISJ_SJ_fLi128ELi64ELNS4_4UMMA5MajorE0ELSP_0ELNSO_7ScaleInE0ELSQ_0EEEEEENS4_6LayoutINS5_IJSC_SC_SC_EEENS5_IJNSA_ILi0EEESV_SV_EEEEENS5_IJNS4_10UnderscoreESY_SY_EEEEENS4_18SM100_TMA_2SM_LOADENS4_14ComposedLayoutINS4_7SwizzleILi2ELi4ELi3EEENS4_18smem_ptr_flag_bitsILi16EEENST_INS5_IJSB_SH_EEENS5_IJSH_SC_EEEEEEEvNS4_8identityENS4_28SM100_TMA_2SM_LOAD_MULTICASTES1A_vS1B_EENS_8epilogue10collective18CollectiveEpilogueINS1E_23Sm100TmaWarpSpecializedILi3ELi2ELi16ELb1ELb0EEEJNS5_IJSG_SG_SH_EEENS5_IJNST_ISG_SC_EENST_INS5_IJNSA_ILi16EEENSA_ILi2EEEEEENS5_IJSC_SH_EEEEEEEESJ_SK_SJ_SK_NS1E_6fusion15FusionCallbacksIS1I_NS1R_17LinearCombinationISJ_fSJ_fLNS_15FloatRoundStyleE2EEES1J_S1Q_JEEENS4_5SM1004TMEM4LOAD26SM100_TMEM_LOAD_32dp32b16xENS4_13SM90_TMA_LOADENS12_INS13_ILi1ELi4ELi3EEES16_NST_INS5_IJSB_S1L_EEENS5_IJS1L_SC_EEEEEEENS4_39AutoVectorizingCopyWithAssumedAlignmentILi128EEENS4_14SM90_TMA_STOREES26_S28_S28_EEEvvEEEEvNT_6ParamsE,@"STO_CUDA_ENTRY STV_DEFAULT"
_ZN7cutlass13device_kernelINS_4gemm6kernel13GemmUniversalIN4cute5tupleIJiiiiEEENS1_10collective13CollectiveMmaINS1_35MainloopSm100TmaUmmaWarpSpecializedILi35ELi2ELi4ENS5_IJNS4_1CILi8EEENSA_ILi1EEESC_EEEEENS5_IJNSA_ILi128EEENSA_ILi64EEENSA_ILi32EEEEEENS_6half_tENS5_IJlSC_lEEESJ_SK_NS4_8TiledMMAINS4_8MMA_AtomIJNS4_26SM100_MMA_F16BF16_2x1SM_SSISJ_SJ_fLi128ELi64ELNS4_4UMMA5MajorE0ELSP_0ELNSO_7ScaleInE0ELSQ_0EEEEEENS4_6LayoutINS5_IJSC_SC_SC_EEENS5_IJNSA_ILi0EEESV_SV_EEEEENS5_IJNS4_10UnderscoreESY_SY_EEEEENS4_18SM100_TMA_2SM_LOADENS4_14ComposedLayoutINS4_7SwizzleILi2ELi4ELi3EEENS4_18smem_ptr_flag_bitsILi16EEENST_INS5_IJSB_SH_EEENS5_IJSH_SC_EEEEEEEvNS4_8identityENS4_28SM100_TMA_2SM_LOAD_MULTICASTES1A_vS1B_EENS_8epilogue10collective18CollectiveEpilogueINS1E_23Sm100TmaWarpSpecializedILi3ELi2ELi16ELb1ELb0EEEJNS5_IJSG_SG_SH_EEENS5_IJNST_ISG_SC_EENST_INS5_IJNSA_ILi16EEENSA_ILi2EEEEEENS5_IJSC_SH_EEEEEEEESJ_SK_SJ_SK_NS1E_6fusion15FusionCallbacksIS1I_NS1R_17LinearCombinationISJ_fSJ_fLNS_15FloatRoundStyleE2EEES1J_S1Q_JEEENS4_5SM1004TMEM4LOAD26SM100_TMEM_LOAD_32dp32b16xENS4_13SM90_TMA_LOADENS12_INS13_ILi1ELi4ELi3EEES16_NST_INS5_IJSB_S1L_EEENS5_IJS1L_SC_EEEEEEENS4_39AutoVectorizingCopyWithAssumedAlignmentILi128EEENS4_14SM90_TMA_STOREES26_S28_S28_EEEvvEEEEvNT_6ParamsE:
[----:B------:R-:W1:Y:S01]  /*0000*/  LDC R1, c[0x0][0x37c] ;  /* 0x0000df00ff017b82 */ /* 0x000e620000000800 */
[----:B------:R-:W2:Y:S01]  /*0010*/  S2R R58, SR_TID.X ;  /* 0x00000000003a7919 */ /* 0x000ea20000002100 */
[----:B------:R-:W3:Y:S06]  /*0020*/  LDCU.64 UR8, c[0x0][0x890] ;  /* 0x00011200ff0877ac */ /* 0x000eec0008000a00 */
[----:B------:R-:W4:Y:S01]  /*0030*/  S2UR UR4, SR_CgaCtaId ;  /* 0x00000000000479c3 */ /* 0x000f220000008800 */
[----:B------:R-:W-:Y:S02]  /*0040*/  PRMT R46, RZ, 0x7610, R46 ;  /* 0x00007610ff2e7816 */ /* 0x000fe4000000002e */
[----:B------:R-:W-:Y:S01]  /*0050*/  ELECT P1, URZ, PT ;  /* 0x0000000000ff782f */ /* 0x000fe20003820000 */
[----:B---3--:R-:W-:-:S04]  /*0060*/  UISETP.NE.U32.AND UP0, UPT, UR8, URZ, UPT ;  /* 0x000000ff0800728c */ /* 0x008fc8000bf05070 */
[----:B------:R-:W-:Y:S02]  /*0070*/  UISETP.NE.AND.EX UP0, UPT, UR9, URZ, UPT, UP0 ;  /* 0x000000ff0900728c */ /* 0x000fe4000bf05300 */
[----:B----4-:R-:W-:Y:S02]  /*0080*/  ULOP3.LUT UR34, UR4, 0x1, URZ, 0xc0, !UPT ;  /* 0x0000000104227892 */ /* 0x010fe4000f8ec0ff */
[----:B------:R-:W-:Y:S01]  /*0090*/  ULOP3.LUT UR35, UR4, 0x1, URZ, 0x3c, !UPT ;  /* 0x0000000104237892 */ /* 0x000fe2000f8e3cff */
[----:B--2---:R-:W-:-:S05]  /*00a0*/  SHF.R.U32.HI R47, RZ, 0x5, R58 ;  /* 0x00000005ff2f7819 */ /* 0x004fca000001163a */
[----:B------:R-:W2:Y:S02]  /*00b0*/  SHFL.IDX PT, R0, R47, RZ, 0x1f ;  /* 0x00001fff2f007589 */ /* 0x000ea400000e0000 */
[----:B--2---:R-:W-:Y:S01]  /*00c0*/  R2UR UR20, R0 ;  /* 0x00000000001472ca */ /* 0x004fe200000e0000 */
[----:B-1----:R-:W-:-:S14]  /*00d0*/  BRA.U UP0, `(.L_x_0) ;  /* 0x0000000100307547 */ /* 0x002fdc000b800000 */
[----:B------:R-:W1:Y:S02]  /*00e0*/  LDCU.64 UR4, c[0x0][0x888] ;  /* 0x00011100ff0477ac */ /* 0x000e640008000a00 */
[----:B-1----:R-:W-:-:S04]  /*00f0*/  UISETP.NE.U32.AND UP0, UPT, UR4, URZ, UPT ;  /* 0x000000ff0400728c */ /* 0x002fc8000bf05070 */
[----:B------:R-:W-:-:S09]  /*0100*/  UISETP.NE.AND.EX UP0, UPT, UR5, URZ, UPT, UP0 ;  /* 0x000000ff0500728c */ /* 0x000fd2000bf05300 */
[----:B------:R-:W-:Y:S05]  /*0110*/  BRA.U !UP0, `(.L_x_1) ;  /* 0x0000000108147547 */ /* 0x000fea000b800000 */
[----:B------:R-:W1:Y:S01]  /*0120*/  LDC.64 R26, c[0x0][0x888] ;  /* 0x00022200ff1a7b82 */ /* 0x000e620000000a00 */
[----:B------:R-:W1:Y:S02]  /*0130*/  LDCU.64 UR4, c[0x0][0x358] ;  /* 0x00006b00ff0477ac */ /* 0x000e640008000a00 */
[----:B-1----:R1:W5:Y:S01]  /*0140*/  LDG.E R26, desc[UR4][R26.64] ;  /* 0x000000041a1a7981 */ /* 0x002362000c1e1900 */
[----:B------:R-:W-:Y:S01]  /*0150*/  HFMA2 R46, -RZ, RZ, 0, 5.9604644775390625e-08 ;  /* 0x00000001ff2e7431 */ /* 0x000fe200000001ff */
[----:B------:R-:W-:Y:S05]  /*0160*/  BRA `(.L_x_0) ;  /* 0x00000000000c7947 */ /* 0x000fea0003800000 */
.L_x_1:
[----:B------:R-:W1:Y:S01]  /*0170*/  LDCU UR4, c[0x0][0x880] ;  /* 0x00011000ff0477ac */ /* 0x000e620008000800 */
[----:B------:R-:W-:Y:S01]  /*0180*/  HFMA2 R46, -RZ, RZ, 0, 5.9604644775390625e-08 ;  /* 0x00000001ff2e7431 */ /* 0x000fe200000001ff */
[----:B-1----:R-:W-:-:S07]  /*0190*/  MOV R26, UR4 ;  /* 0x00000004001a7c02 */ /* 0x002fce0008000f00 */
.L_x_0:
[----:B------:R-:W2:Y:S02]  /*01a0*/  LDCU.64 UR4, c[0x0][0x8b0] ;  /* 0x00011600ff0477ac */ /* 0x000ea40008000a00 */
[----:B--2---:R-:W-:-:S04]  /*01b0*/  UISETP.NE.U32.AND UP0, UPT, UR4, URZ, UPT ;  /* 0x000000ff0400728c */ /* 0x004fc8000bf05070 */
[----:B------:R-:W-:-:S09]  /*01c0*/  UISETP.NE.AND.EX UP0, UPT, UR5, URZ, UPT, UP0 ;  /* 0x000000ff0500728c */ /* 0x000fd2000bf05300 */
[----:B------:R-:W-:Y:S05]  /*01d0*/  BRA.U UP0, `(.L_x_2) ;  /* 0x0000000100287547 */ /* 0x000fea000b800000 */
[----:B------:R-:W2:Y:S02]  /*01e0*/  LDCU.64 UR4, c[0x0][0x8a8] ;  /* 0x00011500ff0477ac */ /* 0x000ea40008000a00 */
[----:B--2---:R-:W-:-:S04]  /*01f0*/  UISETP.NE.U32.AND UP0, UPT, UR4, URZ, UPT ;  /* 0x000000ff0400728c */ /* 0x004fc8000bf05070 */
[----:B------:R-:W-:-:S09]  /*0200*/  UISETP.NE.AND.EX UP0, UPT, UR5, URZ, UPT, UP0 ;  /* 0x000000ff0500728c */ /* 0x000fd2000bf05300 */
[----:B------:R-:W-:Y:S05]  /*0210*/  BRA.U !UP0, `(.L_x_3) ;  /* 0x0000000108107547 */ /* 0x000fea000b800000 */
[----:B------:R-:W2:Y:S01]  /*0220*/  LDC.64 R24, c[0x0][0x8a8] ;  /* 0x00022a00ff187b82 */ /* 0x000ea20000000a00 */
[----:B------:R-:W2:Y:S02]  /*0230*/  LDCU.64 UR4, c[0x0][0x358] ;  /* 0x00006b00ff0477ac */ /* 0x000ea40008000a00 */
[----:B--2---:R2:W5:Y:S01]  /*0240*/  LDG.E R24, desc[UR4][R24.64] ;  /* 0x0000000418187981 */ /* 0x004562000c1e1900 */
[----:B------:R-:W-:Y:S05]  /*0250*/  BRA `(.L_x_2) ;  /* 0x0000000000087947 */ /* 0x000fea0003800000 */
.L_x_3:
[----:B------:R-:W2:Y:S02]  /*0260*/  LDCU UR4, c[0x0][0x8a0] ;  /* 0x00011400ff0477ac */ /* 0x000ea40008000800 */
[----:B--2---:R-:W-:Y:S02]  /*0270*/  MOV R24, UR4 ;  /* 0x0000000400187c02 */ /* 0x004fe40008000f00 */
.L_x_2:
[----:B------:R-:W-:Y:S01]  /*0280*/  IMAD.U32 R0, RZ, RZ, UR20 ;  /* 0x00000014ff007e24 */ /* 0x000fe2000f8e00ff */
[----:B------:R-:W-:Y:S04]  /*0290*/  BSSY.RECONVERGENT B0, `(.L_x_4) ;  /* 0x000000c000007945 */ /* 0x000fe80003800200 */
[C---:B------:R-:W-:Y:S02]  /*02a0*/  ISETP.NE.OR P2, PT, R0.reuse, 0x1, !P1 ;  /* 0x000000010000780c */ /* 0x040fe40004f45670 */
[----:B------:R-:W-:-:S11]  /*02b0*/  ISETP.NE.OR P0, PT, R0, 0x3, !P1 ;  /* 0x000000030000780c */ /* 0x000fd60004f05670 */
[----:B------:R-:W-:Y:S05]  /*02c0*/  @P2 BRA `(.L_x_5) ;  /* 0x0000000000202947 */ /* 0x000fea0003800000 */
[----:B------:R-:W3:Y:S02]  /*02d0*/  LDCU.64 UR4, c[0x0][0x348] ;  /* 0x00006900ff0477ac */ /* 0x000ee40008000a00 */
[----:B---3--:R-:W-:Y:S02]  /*02e0*/  UIADD3 UR6, UP1, UPT, UR4, 0x80, URZ ;  /* 0x0000008004067890 */ /* 0x008fe4000ff3e0ff */
[----:B------:R-:W-:Y:S02]  /*02f0*/  UIADD3 UR4, UP0, UPT, UR4, 0x180, URZ ;  /* 0x0000018004047890 */ /* 0x000fe4000ff1e0ff */
[----:B------:R-:W-:Y:S02]  /*0300*/  UIADD3.X UR7, UPT, UPT, URZ, UR5, URZ, UP1, !UPT ;  /* 0x00000005ff077290 */ /* 0x000fe40008ffe4ff */
[----:B------:R-:W-:-:S07]  /*0310*/  UIADD3.X UR5, UPT, UPT, URZ, UR5, URZ, UP0, !UPT ;  /* 0x00000005ff057290 */ /* 0x000fce00087fe4ff */
[----:B------:R3:W-:Y:S02]  /*0320*/  UTMACCTL.PF [UR6] ;  /* 0x00000000060079b9 */ /* 0x0007e40008040000 */
[----:B------:R3:W-:Y:S02]  /*0330*/  UTMACCTL.PF [UR4] ;  /* 0x00000000040079b9 */ /* 0x0007e40008040000 */
[----:B---3--:R-:W-:Y:S01]  /*0340*/  NOP ;  /* 0x0000000000007918 */ /* 0x008fe20000000000 */
.L_x_5:
[----:B------:R-:W-:Y:S05]  /*0350*/  BSYNC.RECONVERGENT B0 ;  /* 0x0000000000007941 */ /* 0x000fea0003800200 */
.L_x_4:
[----:B------:R-:W-:Y:S04]  /*0360*/  BSSY.RECONVERGENT B0, `(.L_x_6) ;  /* 0x000000a000007945 */ /* 0x000fe80003800200 */
        /* <DEDUP_REMOVED lines=9> */
.L_x_7:
[----:B------:R-:W-:Y:S05]  /*0400*/  BSYNC.RECONVERGENT B0 ;  /* 0x0000000000007941 */ /* 0x000fea0003800200 */
.L_x_6:
[----:B------:R-:W3:Y:S01]  /*0410*/  LDCU.64 UR4, c[0x0][0x888] ;  /* 0x00011100ff0477ac */ /* 0x000ee20008000a00 */
[----:B------:R-:W-:Y:S02]  /*0420*/  UISETP.EQ.U32.AND UP2, UPT, UR8, URZ, UPT ;  /* 0x000000ff0800728c */ /* 0x000fe4000bf42070 */
[----:B------:R-:W-:Y:S02]  /*0430*/  UPLOP3.LUT UP4, UPT, UPT, UPT, UPT, 0x80, 0x8 ;  /* 0x000000000008789c */ /* 0x000fe40003f8f070 */
[----:B---3--:R-:W-:-:S04]  /*0440*/  UISETP.NE.U32.AND UP0, UPT, UR4, URZ, UPT ;  /* 0x000000ff0400728c */ /* 0x008fc8000bf05070 */
[----:B------:R-:W-:-:S04]  /*0450*/  UISETP.NE.AND.EX UP1, UPT, UR5, URZ, UPT, UP0 ;  /* 0x000000ff0500728c */ /* 0x000fc8000bf25300 */
[----:B------:R-:W-:-:S04]  /*0460*/  UISETP.EQ.OR.EX UP3, UPT, UR9, URZ, !UP1, UP2 ;  /* 0x000000ff0900728c */ /* 0x000fc8000cf62720 */
[----:B------:R-:W-:-:S06]  /*0470*/  UP2UR UR4, UPR, URZ, 0x8 ;  /* 0x00000008ff047883 */ /* 0x000fcc0008000000 */
[----:B------:R-:W-:Y:S01]  /*0480*/  MOV R52, UR4 ;  /* 0x0000000400347c02 */ /* 0x000fe20008000f00 */
[----:B------:R-:W-:Y:S06]  /*0490*/  BRA.U !UP3, `(.L_x_8) ;  /* 0x000000010b207547 */ /* 0x000fec000b800000 */
[----:B------:R-:W-:Y:S01]  /*04a0*/  UISETP.NE.U32.AND UP2, UPT, UR8, URZ, UPT ;  /* 0x000000ff0800728c */ /* 0x000fe2000bf45070 */
[----:B-----5:R-:W-:Y:S01]  /*04b0*/  FSETP.NEU.AND P0, PT, R26, RZ, PT ;  /* 0x000000ff1a00720b */ /* 0x020fe20003f0d000 */
[----:B------:R-:W-:Y:S02]  /*04c0*/  USEL UR4, URZ, 0xffffffff, UP1 ;  /* 0xffffffffff047887 */ /* 0x000fe40008800000 */
[----:B------:R-:W-:-:S10]  /*04d0*/  UISETP.NE.AND.EX UP2, UPT, UR9, URZ, UPT, UP2 ;  /* 0x000000ff0900728c */ /* 0x000fd4000bf45320 */
[----:B------:R-:W-:Y:S01]  /*04e0*/  VOTEU.ANY UP0, P0 ;  /* 0x0000000000ff7886 */ /* 0x000fe20000000100 */
[----:B------:R-:W-:-:S04]  /*04f0*/  @!UP2 USEL UR4, URZ, 0xffffffff, UP0 ;  /* 0xffffffffff04a887 */ /* 0x000fc80008000000 */
[----:B------:R-:W-:-:S04]  /*0500*/  ULOP3.LUT UR4, UR4, 0x1, URZ, 0xc0, !UPT ;  /* 0x0000000104047892 */ /* 0x000fc8000f8ec0ff */
[----:B------:R-:W-:-:S11]  /*0510*/  UISETP.NE.U32.AND UP4, UPT, UR4, 0x1, UPT ;  /* 0x000000010400788c */ /* 0x000fd6000bf85070 */
.L_x_8:
[----:B------:R-:W3:Y:S01]  /*0520*/  SHFL.IDX PT, R0, R47, RZ, 0x1f ;  /* 0x00001fff2f007589 */ /* 0x000ee200000e0000 */
[----:B------:R-:W-:-:S04]  /*0530*/  UISETP.NE.AND UP0, UPT, UR20, 0x2, UPT ;  /* 0x000000021400788c */ /* 0x000fc8000bf05270 */
[----:B------:R-:W-:Y:S02]  /*0540*/  UISETP.EQ.AND UP2, UPT, UR34, URZ, !UP0 ;  /* 0x000000ff2200728c */ /* 0x000fe4000c742270 */
[----:B------:R-:W-:-:S04]  /*0550*/  USEL UR43, URZ, 0x1, UP0 ;  /* 0x00000001ff2b7887 */ /* 0x000fc80008000000 */
[----:B------:R-:W-:Y:S02]  /*0560*/  PLOP3.LUT P3, PT, P1, PT, UP2, 0x80, 0x8 ;  /* 0x000000000008781c */ /* 0x000fe40000f6f028 */
[----:B---3--:R-:W-:-:S13]  /*0570*/  ISETP.NE.AND P0, PT, R0, RZ, PT ;  /* 0x000000ff0000720c */ /* 0x008fda0003f05270 */
[----:B------:R-:W-:Y:S05]  /*0580*/  @P0 BRA `(.L_x_9) ;  /* 0x00000004005c0947 */ /* 0x000fea0003800000 */
[----:B------:R-:W-:Y:S01]  /*0590*/  ELECT P0, URZ, PT ;  /* 0x0000000000ff782f */ /* 0x000fe20003800000 */
[----:B------:R-:W-:-:S12]  /*05a0*/  BSSY.RECONVERGENT B0, `(.L_x_9) ;  /* 0x0000055000007945 */ /* 0x000fd80003800200 */
[----:B------:R-:W-:Y:S05]  /*05b0*/  @!P0 BRA `(.L_x_10) ;  /* 0x00000004004c8947 */ /* 0x000fea0003800000 */
[----:B------:R-:W3:Y:S01]  /*05c0*/  S2UR UR5, SR_CgaCtaId ;  /* 0x00000000000579c3 */ /* 0x000ee20000008800 */
[----:B------:R-:W-:Y:S01]  /*05d0*/  UMOV UR4, 0x400 ;  /* 0x0000040000047882 */ /* 0x000fe20000000000 */
[----:B------:R-:W-:Y:S01]  /*05e0*/  UMOV UR8, 0x1 ;  /* 0x0000000100087882 */ /* 0x000fe20000000000 */
[----:B------:R-:W-:Y:S01]  /*05f0*/  UMOV UR6, 0x4 ;  /* 0x0000000400067882 */ /* 0x000fe20000000000 */
[----:B------:R-:W-:-:S04]  /*0600*/  UIADD3 UR8, UPT, UPT, -UR8, 0x100000, URZ ;  /* 0x0010000008087890 */ /* 0x000fc8000fffe1ff */
[----:B------:R-:W-:Y:S02]  /*0610*/  USHF.L.U32 UR9, UR8, 0xb, URZ ;  /* 0x0000000b08097899 */ /* 0x000fe400080006ff */
[----:B------:R-:W-:Y:S02]  /*0620*/  USHF.L.U32 UR8, UR8, 0x1, URZ ;  /* 0x0000000108087899 */ /* 0x000fe400080006ff */
[----:B------:R-:W-:-:S04]  /*0630*/  UIADD3 UR6, UPT, UPT, -UR6, 0x100000, URZ ;  /* 0x0010000006067890 */ /* 0x000fc8000fffe1ff */
[----:B------:R-:W-:Y:S02]  /*0640*/  USHF.L.U32 UR7, UR6, 0xb, URZ ;  /* 0x0000000b06077899 */ /* 0x000fe400080006ff */
[----:B------:R-:W-:Y:S02]  /*0650*/  USHF.L.U32 UR6, UR6, 0x1, URZ ;  /* 0x0000000106067899 */ /* 0x000fe400080006ff */
[----:B---3--:R-:W-:Y:S01]  /*0660*/  ULEA UR4, UR5, UR4, 0x18 ;  /* 0x0000000405047291 */ /* 0x008fe2000f8ec0ff */
[----:B------:R-:W3:Y:S11]  /*0670*/  FENCE.VIEW.ASYNC.S ;  /* 0x00000000000073c6 */ /* 0x000ef60000000000 */
[----:B---3--:R3:W4:Y:S01]  /*0680*/  SYNCS.EXCH.64 URZ, [UR4], UR8 ;  /* 0x0000000804ff75b2 */ /* 0x0087220008000100 */
[----:B------:R3:W1:Y:S01]  /*0690*/  SYNCS.EXCH.64 URZ, [UR4+0x118], UR6 ;  /* 0x0001180604ff75b2 */ /* 0x0006620008000100 */
        /* <DEDUP_REMOVED lines=67> */
[----:B------:R3:W1:Y:S02]  /*0ad0*/  SYNCS.EXCH.64 URZ, [UR4+0x228], UR6 ;  /* 0x0002280604ff75b2 */ /* 0x0006640008000100 */
[----:B---34-:R-:W-:Y:S01]  /*0ae0*/  NOP ;  /* 0x0000000000007918 */ /* 0x018fe20000000000 */
.L_x_10:
[----:B------:R-:W-:Y:S05]  /*0af0*/  BSYNC.RECONVERGENT B0 ;  /* 0x0000000000007941 */ /* 0x000fea0003800200 */
.L_x_9:
[----:B------:R-:W3:Y:S01]  /*0b00*/  SHFL.IDX PT, R0, R47, RZ, 0x1f ;  /* 0x00001fff2f007589 */ /* 0x000ee200000e0000 */
[----:B------:R-:W-:Y:S01]  /*0b10*/  NOP ;  /* 0x0000000000007918 */ /* 0x000fe20000000000 */
[----:B---3--:R-:W-:-:S13]  /*0b20*/  ISETP.NE.AND P0, PT, R0, 0x1, PT ;  /* 0x000000010000780c */ /* 0x008fda0003f05270 */
[----:B------:R-:W-:Y:S05]  /*0b30*/  @P0 BRA `(.L_x_11) ;  /* 0x0000000000500947 */ /* 0x000fea0003800000 */
        /* <DEDUP_REMOVED lines=9> */
[----:B------:R-:W-:Y:S01]  /*0bd0*/  USHF.L.U32 UR6, UR6, 0x1, URZ ;  /* 0x0000000106067899 */ /* 0x000fe200080006ff */
[----:B------:R-:W-:Y:S01]  /*0be0*/  ELECT P0, URZ, PT ;  /* 0x0000000000ff782f */ /* 0x000fe20003800000 */
[----:B---3--:R-:W-:Y:S01]  /*0bf0*/  ULEA UR4, UR5, UR4, 0x18 ;  /* 0x0000000405047291 */ /* 0x008fe2000f8ec0ff */
[----:B------:R-:W3:Y:S11]  /*0c00*/  FENCE.VIEW.ASYNC.S ;  /* 0x00000000000073c6 */ /* 0x000ef60000000000 */
[----:B---3--:R3:W4:Y:S01]  /*0c10*/  SYNCS.EXCH.64 URZ, [UR4+0x230], UR8 ;  /* 0x0002300804ff75b2 */ /* 0x0087220008000100 */
[----:B------:R3:W1:Y:S01]  /*0c20*/  SYNCS.EXCH.64 URZ, [UR4+0x248], UR6 ;  /* 0x0002480604ff75b2 */ /* 0x0006620008000100 */
[----:B------:R3:W1:Y:S01]  /*0c30*/  SYNCS.EXCH.64 URZ, [UR4+0x238], UR8 ;  /* 0x0002380804ff75b2 */ /* 0x0006620008000100 */
[----:B------:R3:W1:Y:S01]  /*0c40*/  SYNCS.EXCH.64 URZ, [UR4+0x250], UR6 ;  /* 0x0002500604ff75b2 */ /* 0x0006620008000100 */
[----:B------:R3:W1:Y:S01]  /*0c50*/  SYNCS.EXCH.64 URZ, [UR4+0x240], UR8 ;  /* 0x0002400804ff75b2 */ /* 0x0006620008000100 */
[----:B------:R3:W1:Y:S01]  /*0c60*/  SYNCS.EXCH.64 URZ, [UR4+0x258], UR6 ;  /* 0x0002580604ff75b2 */ /* 0x0006620008000100 */
[----:B------:R-:W-:Y:S01]  /*0c70*/  NOP ;  /* 0x0000000000007918 */ /* 0x000fe20000000000 */
.L_x_11:
[----:B------:R-:W2:Y:S01]  /*0c80*/  SHFL.IDX PT, R0, R47, RZ, 0x1f ;  /* 0x00001fff2f007589 */ /* 0x000ea200000e0000 */
[----:B------:R-:W-:Y:S01]  /*0c90*/  NOP ;  /* 0x0000000000007918 */ /* 0x000fe20000000000 */
[----:B--2---:R-:W-:-:S13]  /*0ca0*/  ISETP.NE.AND P0, PT, R0, 0x3, PT ;  /* 0x000000030000780c */ /* 0x004fda0003f05270 */
[----:B------:R-:W-:Y:S05]  /*0cb0*/  @P0 BRA `(.L_x_12) ;  /* 0x0000000000300947 */ /* 0x000fea0003800000 */
[----:B---3--:R-:W2:Y:S01]  /*0cc0*/  S2UR UR6, SR_CgaCtaId ;  /* 0x00000000000679c3 */ /* 0x008ea20000008800 */
[----:B------:R-:W-:Y:S01]  /*0cd0*/  UMOV UR4, 0x400 ;  /* 0x0000040000047882 */ /* 0x000fe20000000000 */
[----:B------:R-:W-:Y:S01]  /*0ce0*/  UMOV UR5, 0x20 ;  /* 0x0000002000057882 */ /* 0x000fe20000000000 */
[----:B------:R-:W-:Y:S01]  /*0cf0*/  ELECT P0, URZ, PT ;  /* 0x0000000000ff782f */ /* 0x000fe20003800000 */
[----:B--2---:R-:W-:Y:S02]  /*0d00*/  ULEA UR6, UR6, UR4, 0x18 ;  /* 0x0000000406067291 */ /* 0x004fe4000f8ec0ff */
[----:B------:R-:W-:-:S04]  /*0d10*/  UIADD3 UR4, UPT, UPT, -UR5, 0x100000, URZ ;  /* 0x0010000005047890 */ /* 0x000fc8000fffe1ff */
[----:B------:R-:W-:Y:S02]  /*0d20*/  USHF.L.U32 UR5, UR4, 0xb, URZ ;  /* 0x0000000b04057899 */ /* 0x000fe400080006ff */
[----:B------:R-:W-:Y:S01]  /*0d30*/  USHF.L.U32 UR4, UR4, 0x1, URZ ;  /* 0x0000000104047899 */ /* 0x000fe200080006ff */
[----:B------:R-:W2:Y:S11]  /*0d40*/  FENCE.VIEW.ASYNC.S ;  /* 0x00000000000073c6 */ /* 0x000eb60000000000 */
[----:B--2---:R2:W3:Y:S01]  /*0d50*/  SYNCS.EXCH.64 URZ, [UR6+0x260], UR4 ;  /* 0x0002600406ff75b2 */ /* 0x0044e20008000100 */
[----:B------:R2:W1:Y:S01]  /*0d60*/  SYNCS.EXCH.64 URZ, [UR6+0x268], UR4 ;  /* 0x0002680406ff75b2 */ /* 0x0004620008000100 */
[----:B------:R-:W-:Y:S01]  /*0d70*/  NOP ;  /* 0x0000000000007918 */ /* 0x000fe20000000000 */
.L_x_12:
[----:B------:R-:W4:Y:S01]  /*0d80*/  SHFL.IDX PT, R0, R47, RZ, 0x1f ;  /* 0x00001fff2f007589 */ /* 0x000f2200000e0000 */
[----:B------:R-:W-:Y:S01]  /*0d90*/  NOP ;  /* 0x0000000000007918 */ /* 0x000fe20000000000 */
[----:B----4-:R-:W-:-:S13]  /*0da0*/  ISETP.NE.AND P0, PT, R0, 0x4, PT ;  /* 0x000000040000780c */ /* 0x010fda0003f05270 */
[----:B------:R-:W-:Y:S05]  /*0db0*/  @P0 BRA `(.L_x_13) ;  /* 0x00000000004c0947 */ /* 0x000fea0003800000 */
[----:B--2---:R-:W2:Y:S01]  /*0dc0*/  S2UR UR5, SR_CgaCtaId ;  /* 0x00000000000579c3 */ /* 0x004ea20000008800 */
[----:B---3--:R-:W-:Y:S01]  /*0dd0*/  UMOV UR4, 0x720 ;  /* 0x0000072000047882 */ /* 0x008fe20000000000 */
[----:B------:R-:W-:Y:S01]  /*0de0*/  UMOV UR6, 0x400 ;  /* 0x0000040000067882 */ /* 0x000fe20000000000 */
[----:B------:R-:W-:Y:S01]  /*0df0*/  USEL UR4, UR4, 0x620, UP4 ;  /* 0x0000062004047887 */ /* 0x000fe2000a000000 */
[----:B------:R-:W-:Y:S01]  /*0e00*/  UMOV UR8, 0x1 ;  /* 0x0000000100087882 */ /* 0x000fe20000000000 */
[----:B------:R-:W-:Y:S01]  /*0e10*/  ELECT P0, URZ, PT ;  /* 0x0000000000ff782f */ /* 0x000fe20003800000 */
[----:B------:R-:W-:-:S04]  /*0e20*/  UIADD3 UR8, UPT, UPT, -UR8, 0x100000, URZ ;  /* 0x0010000008087890 */ /* 0x000fc8000fffe1ff */
[----:B------:R-:W-:Y:S02]  /*0e30*/  USHF.L.U32 UR9, UR8, 0xb, URZ ;  /* 0x0000000b08097899 */ /* 0x000fe400080006ff */
[----:B------:R-:W-:Y:S02]  /*0e40*/  USHF.L.U32 UR8, UR8, 0x1, URZ ;  /* 0x0000000108087899 */ /* 0x000fe400080006ff */
[----:B--2---:R-:W-:Y:S02]  /*0e50*/  ULEA UR6, UR5, UR6, 0x18 ;  /* 0x0000000605067291 */ /* 0x004fe4000f8ec0ff */
[----:B------:R-:W-:-:S04]  /*0e60*/  UIADD3 UR4, UPT, UPT, -UR4, 0x100000, URZ ;  /* 0x0010000004047890 */ /* 0x000fc8000fffe1ff */
[----:B------:R-:W-:Y:S02]  /*0e70*/  USHF.L.U32 UR5, UR4, 0xb, URZ ;  /* 0x0000000b04057899 */ /* 0x000fe400080006ff */
[----:B------:R-:W-:Y:S01]  /*0e80*/  USHF.L.U32 UR4, UR4, 0x1, URZ ;  /* 0x0000000104047899 */ /* 0x000fe200080006ff */
[----:B------:R-:W2:Y:S03]  /*0e90*/  FENCE.VIEW.ASYNC.S ;  /* 0x00000000000073c6 */ /* 0x000ea60000000000 */
[----:B--2---:R4:W2:Y:S08]  /*0ea0*/  SYNCS.EXCH.64 URZ, [UR6+0x270], UR8 ;  /* 0x0002700806ff75b2 */ /* 0x0048b00008000100 */
[----:B------:R4:W3:Y:S01]  /*0eb0*/  SYNCS.EXCH.64 URZ, [UR6+0x280], UR4 ;  /* 0x0002800406ff75b2 */ /* 0x0008e20008000100 */
[----:B------:R4:W1:Y:S01]  /*0ec0*/  SYNCS.EXCH.64 URZ, [UR6+0x278], UR8 ;  /* 0x0002780806ff75b2 */ /* 0x0008620008000100 */
[----:B------:R4:W1:Y:S02]  /*0ed0*/  SYNCS.EXCH.64 URZ, [UR6+0x288], UR4 ;  /* 0x0002880406ff75b2 */ /* 0x0008640008000100 */
[----:B----4-:R-:W-:Y:S01]  /*0ee0*/  NOP ;  /* 0x0000000000007918 */ /* 0x010fe20000000000 */
.L_x_13:
[----:B------:R-:W4:Y:S01]  /*0ef0*/  SHFL.IDX PT, R0, R47, RZ, 0x1f ;  /* 0x00001fff2f007589 */ /* 0x000f2200000e0000 */
[----:B------:R-:W-:Y:S01]  /*0f00*/  NOP ;  /* 0x0000000000007918 */ /* 0x000fe20000000000 */
[----:B----4-:R-:W-:-:S13]  /*0f10*/  ISETP.NE.AND P0, PT, R0, 0x5, PT ;  /* 0x000000050000780c */ /* 0x010fda0003f05270 */
[----:B------:R-:W-:Y:S05]  /*0f20*/  @P0 BRA `(.L_x_14) ;  /* 0x0000000000580947 */ /* 0x000fea0003800000 */
[----:B--2---:R-:W2:Y:S01]  /*0f30*/  S2UR UR5, SR_CgaCtaId ;  /* 0x00000000000579c3 */ /* 0x004ea20000008800 */
[----:B---3--:R-:W-:Y:S01]  /*0f40*/  UMOV UR4, 0x400 ;  /* 0x0000040000047882 */ /* 0x008fe20000000000 */
        /* <DEDUP_REMOVED lines=9> */
[----:B--2---:R-:W-:Y:S01]  /*0fe0*/  ULEA UR4, UR5, UR4, 0x18 ;  /* 0x0000000405047291 */ /* 0x004fe2000f8ec0ff */
[----:B------:R-:W2:Y:S11]  /*0ff0*/  FENCE.VIEW.ASYNC.S ;  /* 0x00000000000073c6 */ /* 0x000eb60000000000 */
[----:B--2---:R4:W2:Y:S01]  /*1000*/  SYNCS.EXCH.64 URZ, [UR4+0x290], UR6 ;  /* 0x0002900604ff75b2 */ /* 0x0048a20008000100 */
[----:B------:R4:W3:Y:S01]  /*1010*/  SYNCS.EXCH.64 URZ, [UR4+0x2b0], UR8 ;  /* 0x0002b00804ff75b2 */ /* 0x0008e20008000100 */
[----:B------:R4:W1:Y:S01]  /*1020*/  SYNCS.EXCH.64 URZ, [UR4+0x298], UR6 ;  /* 0x0002980604ff75b2 */ /* 0x0008620008000100 */
[----:B------:R4:W1:Y:S01]  /*1030*/  SYNCS.EXCH.64 URZ, [UR4+0x2b8], UR8 ;  /* 0x0002b80804ff75b2 */ /* 0x0008620008000100 */
[----:B------:R4:W1:Y:S01]  /*1040*/  SYNCS.EXCH.64 URZ, [UR4+0x2a0], UR6 ;  /* 0x0002a00604ff75b2 */ /* 0x0008620008000100 */
[----:B------:R4:W1:Y:S01]  /*1050*/  SYNCS.EXCH.64 URZ, [UR4+0x2c0], UR8 ;  /* 0x0002c00804ff75b2 */ /* 0x0008620008000100 */
[----:B------:R4:W1:Y:S01]  /*1060*/  SYNCS.EXCH.64 URZ, [UR4+0x2a8], UR6 ;  /* 0x0002a80604ff75b2 */ /* 0x0008620008000100 */
[----:B------:R4:W1:Y:S02]  /*1070*/  SYNCS.EXCH.64 URZ, [UR4+0x2c8], UR8 ;  /* 0x0002c80804ff75b2 */ /* 0x0008640008000100 */
[----:B----4-:R-:W-:Y:S01]  /*1080*/  NOP ;  /* 0x0000000000007918 */ /* 0x010fe20000000000 */
.L_x_14:
[----:B------:R-:W4:Y:S01]  /*1090*/  SHFL.IDX PT, R0, R47, RZ, 0x1f ;  /* 0x00001fff2f007589 */ /* 0x000f2200000e0000 */
[----:B------:R-:W-:Y:S01]  /*10a0*/  ISETP.NE.OR P1, PT, RZ, UR20, !P1 ;  /* 0x00000014ff007c0c */ /* 0x000fe2000cf25670 */
[----:B------:R-:W-:Y:S01]  /*10b0*/  NOP ;  /* 0x0000000000007918 */ /* 0x000fe20000000000 */
[----:B----4-:R-:W-:-:S13]  /*10c0*/  ISETP.NE.AND P0, PT, R0, 0x3, PT ;  /* 0x000000030000780c */ /* 0x010fda0003f05270 */
[----:B------:R-:W-:Y:S05]  /*10d0*/  @P0 BRA `(.L_x_15) ;  /* 0x0000000000380947 */ /* 0x000fea0003800000 */
[----:B--2---:R-:W2:Y:S01]  /*10e0*/  S2UR UR5, SR_CgaCtaId ;  /* 0x00000000000579c3 */ /* 0x004ea20000008800 */
[----:B---3--:R-:W-:Y:S01]  /*10f0*/  UMOV UR4, 0x400 ;  /* 0x0000040000047882 */ /* 0x008fe20000000000 */
[----:B------:R-:W-:Y:S01]  /*1100*/  UMOV UR6, 0x20 ;  /* 0x0000002000067882 */ /* 0x000fe20000000000 */
[----:B------:R-:W-:Y:S01]  /*1110*/  ELECT P0, URZ, PT ;  /* 0x0000000000ff782f */ /* 0x000fe20003800000 */
[----:B------:R-:W-:-:S04]  /*1120*/  UIADD3 UR6, UPT, UPT, -UR6, 0x100000, URZ ;  /* 0x0010000006067890 */ /* 0x000fc8000fffe1ff */
[----:B------:R-:W-:Y:S02]  /*1130*/  USHF.L.U32 UR7, UR6, 0xb, URZ ;  /* 0x0000000b06077899 */ /* 0x000fe400080006ff */
[----:B------:R-:W-:Y:S02]  /*1140*/  USHF.L.U32 UR6, UR6, 0x1, URZ ;  /* 0x0000000106067899 */ /* 0x000fe400080006ff */
[----:B--2---:R-:W-:Y:S01]  /*1150*/  ULEA UR4, UR5, UR4, 0x18 ;  /* 0x0000000405047291 */ /* 0x004fe2000f8ec0ff */
[----:B------:R-:W2:Y:S11]  /*1160*/  FENCE.VIEW.ASYNC.S ;  /* 0x00000000000073c6 */ /* 0x000eb60000000000 */
[----:B--2---:R4:W2:Y:S01]  /*1170*/  SYNCS.EXCH.64 URZ, [UR4+0x2d0], UR6 ;  /* 0x0002d00604ff75b2 */ /* 0x0048a20008000100 */
[----:B------:R4:W3:Y:S01]  /*1180*/  SYNCS.EXCH.64 URZ, [UR4+0x2e0], UR6 ;  /* 0x0002e00604ff75b2 */ /* 0x0008e20008000100 */
[----:B------:R4:W1:Y:S01]  /*1190*/  SYNCS.EXCH.64 URZ, [UR4+0x2d8], UR6 ;  /* 0x0002d80604ff75b2 */ /* 0x0008620008000100 */
[----:B------:R4:W1:Y:S02]  /*11a0*/  SYNCS.EXCH.64 URZ, [UR4+0x2e8], UR6 ;  /* 0x0002e80604ff75b2 */ /* 0x0008640008000100 */
[----:B----4-:R-:W-:Y:S01]  /*11b0*/  NOP ;  /* 0x0000000000007918 */ /* 0x010fe20000000000 */
.L_x_15:
[----:B---3--:R-:W3:Y:S01]  /*11c0*/  S2UR UR7, SR_CgaCtaId ;  /* 0x00000000000779c3 */ /* 0x008ee20000008800 */
[----:B------:R-:W-:Y:S01]  /*11d0*/  VOTEU.ALL UP0, P1 ;  /* 0x0000000000ff7886 */ /* 0x000fe20000800000 */
[----:B--2---:R-:W-:Y:S01]  /*11e0*/  UMOV UR4, 0x20 ;  /* 0x0000002000047882 */ /* 0x004fe20000000000 */
[----:B------:R-:W-:Y:S01]  /*11f0*/  NOP ;  /* 0x0000000000007918 */ /* 0x000fe20000000000 */
[----:B------:R-:W-:Y:S01]  /*1200*/  LOP3.LUT R3, R58, 0x1f, RZ, 0xc0, !PT ;  /* 0x0000001f3a037812 */ /* 0x000fe200078ec0ff */
[----:B------:R-:W-:Y:S01]  /*1210*/  UISETP.NE.AND UP5, UPT, UR20, URZ, UPT ;  /* 0x000000ff1400728c */ /* 0x000fe2000bfa5270 */
[----:B------:R-:W-:Y:S01]  /*1220*/  @!UP0 UMOV UR6, 0x400 ;  /* 0x0000040000068882 */ /* 0x000fe20000000000 */
[----:B------:R-:W-:-:S04]  /*1230*/  @!UP0 UIADD3 UR4, UPT, UPT, -UR4, 0x100000, URZ ;  /* 0x0010000004048890 */ /* 0x000fc8000fffe1ff */
[----:B------:R-:W-:Y:S02]  /*1240*/  @!UP0 USHF.L.U32 UR5, UR4, 0xb, URZ ;  /* 0x0000000b04058899 */ /* 0x000fe400080006ff */
[----:B------:R-:W-:Y:S02]  /*1250*/  @!UP0 USHF.L.U32 UR4, UR4, 0x1, URZ ;  /* 0x0000000104048899 */ /* 0x000fe400080006ff */
[----:B---3--:R-:W-:Y:S01]  /*1260*/  @!UP0 ULEA UR6, UR7, UR6, 0x18 ;  /* 0x0000000607068291 */ /* 0x008fe2000f8ec0ff */
[----:B------:R-:W2:Y:S01]  /*1270*/  LDCU UR7, c[0x0][0x36c] ;  /* 0x00006d80ff0777ac */ /* 0x000ea20008000800 */
[----:B------:R-:W-:Y:S01]  /*1280*/  VOTEU.ALL UP0, P1 ;  /* 0x0000000000ff7886 */ /* 0x000fe20000800000 */
[----:B------:R-:W3:Y:S09]  /*1290*/  FENCE.VIEW.ASYNC.S ;  /* 0x00000000000073c6 */ /* 0x000ef20000000000 */
[----:B---3--:R3:W4:Y:S01]  /*12a0*/  @!UP0 SYNCS.EXCH.64 URZ, [UR6+0x2f0], UR4 ;  /* 0x0002f00406ff85b2 */ /* 0x0087220008000100 */
[----:B--2---:R-:W-:-:S09]  /*12b0*/  UISETP.EQ.U32.AND UP6, UPT, UR7, 0x1, UPT ;  /* 0x000000010700788c */ /* 0x004fd2000bfc2070 */
[----:B---3--:R-:W-:Y:S05]  /*12c0*/  BRA.U !UP6, `(.L_x_16) ;  /* 0x000000010e087547 */ /* 0x008fea000b800000 */
[----:B-1--4-:R-:W-:Y:S01]  /*12d0*/  UCGABAR_ARV ;  /* 0x00000000000079c7 */ /* 0x012fe20008000000 */
[----:B------:R-:W-:Y:S05]  /*12e0*/  BRA `(.L_x_17) ;  /* 0x0000000000047947 */ /* 0x000fea0003800000 */
.L_x_16:
[----:B-1--4-:R-:W-:Y:S01]  /*12f0*/  NOP ;  /* 0x0000000000007918 */ /* 0x012fe20000000000 */
.L_x_17:
[----:B------:R-:W1:Y:S01]  /*1300*/  S2UR UR23, SR_CTAID.X ;  /* 0x00000000001779c3 */ /* 0x000e620000002500 */
[----:B------:R-:W-:-:S05]  /*1310*/  CS2R.32 R51, SR_CgaSize ;  /* 0x0000000000337805 */ /* 0x000fca0000008a00 */
[----:B------:R-:W-:-:S05]  /*1320*/  IMAD R51, R51, -0xa0, RZ ;  /* 0xffffff6033337824 */ /* 0x000fca00078e02ff */
[----:B------:R-:W-:-:S14]  /*1330*/  R2UR UR5, R51 ;  /* 0x00000000330572ca */ /* 0x000fdc00000e0000 */
[----:B------:R-:W2:Y:S01]  /*1340*/  LDCU UR5, c[0x0][UR5+0x2b0] ;  /* 0x00005600050577ac */ /* 0x000ea20008000800 */
[----:B------:R-:W-:-:S05]  /*1350*/  CS2R.32 R51, SR_CgaSize ;  /* 0x0000000000337805 */ /* 0x000fca0000008a00 */
[----:B------:R-:W-:-:S05]  /*1360*/  IMAD R51, R51, -0xa0, RZ ;  /* 0xffffff6033337824 */ /* 0x000fca00078e02ff */
[----:B------:R-:W-:-:S14]  /*1370*/  R2UR UR4, R51 ;  /* 0x00000000330472ca */ /* 0x000fdc00000e0000 */
[----:B------:R-:W3:Y:S01]  /*1380*/  LDCU UR4, c[0x0][UR4+0x2b4] ;  /* 0x00005680040477ac */ /* 0x000ee20008000800 */
[----:B------:R-:W4:Y:S01]  /*1390*/  S2UR UR33, SR_CTAID.Y ;  /* 0x00000000002179c3 */ /* 0x000f220000002600 */
[----:B------:R-:W-:-:S05]  /*13a0*/  CS2R.32 R51, SR_CgaSize ;  /* 0x0000000000337805 */ /* 0x000fca0000008a00 */
[----:B------:R-:W-:-:S05]  /*13b0*/  IMAD R51, R51, -0xa0, RZ ;  /* 0xffffff6033337824 */ /* 0x000fca00078e02ff */
[----:B------:R-:W-:-:S14]  /*13c0*/  R2UR UR7, R51 ;  /* 0x00000000330772ca */ /* 0x000fdc00000e0000 */
[----:B------:R-:W3:Y:S01]  /*13d0*/  LDCU UR7, c[0x0][UR7+0x2a0] ;  /* 0x00005400070777ac */ /* 0x000ee20008000800 */
[----:B------:R-:W-:-:S05]  /*13e0*/  CS2R.32 R51, SR_CgaSize ;  /* 0x0000000000337805 */ /* 0x000fca0000008a00 */
[----:B------:R-:W-:-:S05]  /*13f0*/  IMAD R51, R51, -0xa0, RZ ;  /* 0xffffff6033337824 */ /* 0x000fca00078e02ff */
[----:B------:R-:W-:-:S14]  /*1400*/  R2UR UR8, R51 ;  /* 0x00000000330872ca */ /* 0x000fdc00000e0000 */
[----:B------:R-:W3:Y:S01]  /*1410*/  LDCU UR8, c[0x0][UR8+0x2a4] ;  /* 0x00005480080877ac */ /* 0x000ee20008000800 */
[----:B------:R-:W3:Y:S01]  /*1420*/  S2UR UR9, SR_CgaCtaId ;  /* 0x00000000000979c3 */ /* 0x000ee20000008800 */
[----:B------:R-:W-:Y:S01]  /*1430*/  UISETP.GT.U32.AND UP0, UPT, UR34, 0xffff, UPT ;  /* 0x0000ffff2200788c */ /* 0x000fe2000bf04070 */
[----:B------:R-:W3:Y:S01]  /*1440*/  LDCU UR21, c[0x0][0xb24] ;  /* 0x00016480ff1577ac */ /* 0x000ee20008000800 */
[----:B------:R-:W3:Y:S01]  /*1450*/  LDCU UR42, c[0x0][0xb24] ;  /* 0x00016480ff2a77ac */ /* 0x000ee20008000800 */
[----:B-1----:R-:W-:Y:S01]  /*1460*/  I2FP.F32.U32 R2, UR23 ;  /* 0x0000001700027c45 */ /* 0x002fe20008201000 */
[----:B------:R-:W1:Y:S04]  /*1470*/  LDCU UR26, c[0x0][0xb30] ;  /* 0x00016600ff1a77ac */ /* 0x000e680008000800 */
[----:B--2---:R-:W-:Y:S01]  /*1480*/  FMUL R2, R2, UR5 ;  /* 0x0000000502027c20 */ /* 0x004fe20008400000 */
[----:B------:R-:W-:Y:S01]  /*1490*/  USEL UR5, UR34, 0xffff, !UP0 ;  /* 0x0000ffff22057887 */ /* 0x000fe2000c000000 */
[----:B----4-:R-:W-:-:S04]  /*14a0*/  I2FP.F32.U32 R0, UR33 ;  /* 0x0000002100007c45 */ /* 0x010fc80008201000 */
[----:B------:R-:W2:Y:S01]  /*14b0*/  F2I.U32.TRUNC.NTZ R2, R2 ;  /* 0x0000000200027305 */ /* 0x000ea2000020f000 */
[----:B------:R-:W-:Y:S01]  /*14c0*/  ULOP3.LUT UR24, UR5, 0xffff, URZ, 0xc0, !UPT ;  /* 0x0000ffff05187892 */ /* 0x000fe2000f8ec0ff */
[----:B---3--:R-:W-:Y:S01]  /*14d0*/  FMUL R0, R0, UR4 ;  /* 0x0000000400007c20 */ /* 0x008fe20008400000 */
[----:B------:R-:W-:-:S05]  /*14e0*/  USHF.L.U32 UR28, UR9, 0x7, URZ ;  /* 0x00000007091c7899 */ /* 0x000fca00080006ff */
[----:B------:R-:W3:Y:S01]  /*14f0*/  F2I.U32.TRUNC.NTZ R0, R0 ;  /* 0x0000000000007305 */ /* 0x000ee2000020f000 */
[----:B--2---:R-:W-:Y:S02]  /*1500*/  R2UR UR4, R2 ;  /* 0x00000000020472ca */ /* 0x004fe400000e0000 */
[----:B------:R-:W-:Y:S02]  /*1510*/  PRMT R2, RZ, 0x7610, R2 ;  /* 0x00007610ff027816 */ /* 0x000fe40000000002 */
[----:B---3--:R-:W-:Y:S02]  /*1520*/  R2UR UR6, R0 ;  /* 0x00000000000672ca */ /* 0x008fe400000e0000 */
[----:B------:R-:W-:-:S07]  /*1530*/  PRMT R0, RZ, 0x7610, R0 ;  /* 0x00007610ff007816 */ /* 0x000fce0000000000 */
[----:B------:R-:W-:-:S04]  /*1540*/  UIADD3 UR5, UPT, UPT, -UR4, URZ, URZ ;  /* 0x000000ff04057290 */ /* 0x000fc8000fffe1ff */
[----:B------:R-:W-:Y:S02]  /*1550*/  UIMAD UR5, UR7, UR5, UR23 ;  /* 0x00000005070572a4 */ /* 0x000fe4000f8e0217 */
[----:B------:R-:W-:-:S04]  /*1560*/  UIADD3 UR4, UPT, UPT, -UR6, URZ, URZ ;  /* 0x000000ff06047290 */ /* 0x000fc8000fffe1ff */
[----:B------:R-:W-:Y:S01]  /*1570*/  IMAD.U32 R51, RZ, RZ, UR5 ;  /* 0x00000005ff337e24 */ /* 0x000fe2000f8e00ff */
[----:B------:R-:W-:-:S06]  /*1580*/  UIMAD UR4, UR8, UR4, UR33 ;  /* 0x00000004080472a4 */ /* 0x000fcc000f8e0221 */
[----:B------:R-:W-:Y:S01]  /*1590*/  IMAD.U32 R50, RZ, RZ, UR4 ;  /* 0x00000004ff327e24 */ /* 0x000fe2000f8e00ff */
[----:B-1----:R-:W-:Y:S06]  /*15a0*/  BRA.U UP5, `(.L_x_18) ;  /* 0x00000001056c7547 */ /* 0x002fec000b800000 */
[----:B------:R-:W-:Y:S02]  /*15b0*/  R2UR UR4, R50 ;  /* 0x00000000320472ca */ /* 0x000fe400000e0000 */
[----:B------:R-:W-:-:S11]  /*15c0*/  R2UR UR10, R51 ;  /* 0x00000000330a72ca */ /* 0x000fd600000e0000 */
[----:B------:R-:W-:Y:S02]  /*15d0*/  UISETP.NE.AND UP0, UPT, UR4, URZ, UPT ;  /* 0x000000ff0400728c */ /* 0x000fe4000bf05270 */
[----:B------:R-:W-:Y:S02]  /*15e0*/  ULOP3.LUT UR4, UR10, 0x2, URZ, 0x3c, !UPT ;  /* 0x000000020a047892 */ /* 0x000fe4000f8e3cff */
[----:B------:R-:W-:Y:S02]  /*15f0*/  UISETP.GT.U32.AND UP2, UPT, UR10, 0x1, UP0 ;  /* 0x000000010a00788c */ /* 0x000fe40008744070 */
[----:B------:R-:W-:Y:S02]  /*1600*/  ULOP3.LUT UR5, UR10, 0x4, URZ, 0x3c, !UPT ;  /* 0x000000040a057892 */ /* 0x000fe4000f8e3cff */
[----:B------:R-:W-:Y:S02]  /*1610*/  USEL UR8, URZ, 0x1, UP2 ;  /* 0x00000001ff087887 */ /* 0x000fe40009000000 */
[----:B------:R-:W-:-:S02]  /*1620*/  USEL UR7, URZ, 0x2, UP2 ;  /* 0x00000002ff077887 */ /* 0x000fc40009000000 */
[----:B------:R-:W-:Y:S02]  /*1630*/  UISETP.GT.U32.AND UP2, UPT, UR4, 0x1, UP0 ;  /* 0x000000010400788c */ /* 0x000fe40008744070 */
[----:B------:R-:W-:Y:S02]  /*1640*/  ULOP3.LUT UR4, UR10, 0x6, URZ, 0x3c, !UPT ;  /* 0x000000060a047892 */ /* 0x000fe4000f8e3cff */
[----:B------:R-:W-:Y:S02]  /*1650*/  USEL UR6, URZ, 0x4, UP2 ;  /* 0x00000004ff067887 */ /* 0x000fe40009000000 */
[----:B------:R-:W-:Y:S02]  /*1660*/  USEL UR9, URZ, 0x8, UP2 ;  /* 0x00000008ff097887 */ /* 0x000fe40009000000 */
[----:B------:R-:W-:Y:S02]  /*1670*/  UISETP.GT.U32.AND UP2, UPT, UR5, 0x1, UP0 ;  /* 0x000000010500788c */ /* 0x000fe40008744070 */
[----:B------:R-:W-:-:S02]  /*1680*/  UISETP.GT.U32.AND UP0, UPT, UR4, 0x1, UP0 ;  /* 0x000000010400788c */ /* 0x000fc40008704070 */
[----:B------:R-:W-:Y:S02]  /*1690*/  USEL UR4, URZ, 0x10, UP2 ;  /* 0x00000010ff047887 */ /* 0x000fe40009000000 */
[----:B------:R-:W-:Y:S02]  /*16a0*/  UIADD3 UR5, UPT, UPT, UR6, UR7, UR8 ;  /* 0x0000000706057290 */ /* 0x000fe4000fffe008 */
[----:B------:R-:W-:Y:S02]  /*16b0*/  USEL UR7, URZ, 0x40, UP0 ;  /* 0x00000040ff077887 */ /* 0x000fe40008000000 */
[----:B------:R-:W-:Y:S02]  /*16c0*/  USEL UR8, URZ, 0x20, UP2 ;  /* 0x00000020ff087887 */ /* 0x000fe40009000000 */
[----:B------:R-:W-:Y:S02]  /*16d0*/  UIADD3 UR5, UPT, UPT, UR4, UR5, UR9 ;  /* 0x0000000504057290 */ /* 0x000fe4000fffe009 */
[----:B------:R-:W-:-:S02]  /*16e0*/  ULOP3.LUT UR4, UR10, 0xfffffffe, URZ, 0xc0, !UPT ;  /* 0xfffffffe0a047892 */ /* 0x000fc4000f8ec0ff */
[----:B------:R-:W-:Y:S02]  /*16f0*/  USEL UR6, URZ, 0x80, UP0 ;  /* 0x00000080ff067887 */ /* 0x000fe40008000000 */
[----:B------:R-:W-:-:S03]  /*1700*/  UIADD3 UR5, UPT, UPT, UR7, UR5, UR8 ;  /* 0x0000000507057290 */ /* 0x000fc6000fffe008 */
[----:B------:R-:W-:Y:S01]  /*1710*/  UMOV UR7, 0x3 ;  /* 0x0000000300077882 */ /* 0x000fe20000000000 */
[----:B------:R-:W-:Y:S02]  /*1720*/  UIADD3 UR5, UPT, UPT, UR5, UR6, URZ ;  /* 0x0000000605057290 */ /* 0x000fe4000fffe0ff */
[----:B------:R-:W-:-:S04]  /*1730*/  USHF.L.U32 UR4, UR7, UR4, URZ ;  /* 0x0000000407047299 */ /* 0x000fc800080006ff */
[----:B------:R-:W-:Y:S02]  /*1740*/  IMAD.U32 R2, RZ, RZ, UR5 ;  /* 0x00000005ff027e24 */ /* 0x000fe4000f8e00ff */
[----:B------:R-:W-:-:S07]  /*1750*/  IMAD.U32 R0, RZ, RZ, UR4 ;  /* 0x00000004ff007e24 */ /* 0x000fce000f8e00ff */
.L_x_18:
[----:B------:R-:W1:Y:S01]  /*1760*/  S2UR UR36, SR_CTAID.Z ;  /* 0x00000000002479c3 */ /* 0x000e620000002700 */
[----:B------:R-:W-:Y:S01]  /*1770*/  UISETP.GE.AND UP0, UPT, UR21, 0x1, UPT ;  /* 0x000000011500788c */ /* 0x000fe2000bf06270 */
[----:B------:R-:W-:Y:S01]  /*1780*/  UMOV UR27, 0x55 ;  /* 0x00000055001b7882 */ /* 0x000fe20000000000 */
[----:B------:R-:W-:-:S07]  /*1790*/  UMOV UR32, UR23 ;  /* 0x0000001700207c82 */ /* 0x000fce0008000000 */
[----:B------:R-:W-:Y:S05]  /*17a0*/  BRA.U !UP0, `(.L_x_19) ;  /* 0x0000000108d47547 */ /* 0x000fea000b800000 */
[----:B------:R-:W2:Y:S01]  /*17b0*/  LDCU.128 UR16, c[0x0][0xb10] ;  /* 0x00016200ff1077ac */ /* 0x000ea20008000c00 */
[----:B------:R-:W3:Y:S01]  /*17c0*/  LDCU UR13, c[0x0][0x370] ;  /* 0x00006e00ff0d77ac */ /* 0x000ee20008000800 */
[----:B------:R-:W4:Y:S01]  /*17d0*/  LDCU UR8, c[0x0][0x374] ;  /* 0x00006e80ff0877ac */ /* 0x000f220008000800 */
[----:B------:R-:W1:Y:S01]  /*17e0*/  LDCU UR22, c[0x0][0xb0c] ;  /* 0x00016180ff1677ac */ /* 0x000e620008000800 */
[----:B------:R-:W1:Y:S01]  /*17f0*/  LDCU UR25, c[0x0][0xb20] ;  /* 0x00016400ff1977ac */ /* 0x000e620008000800 */
[----:B--2---:R-:W-:Y:S01]  /*1800*/  UIMAD.WIDE.U32 UR4, UR23, UR16, URZ ;  /* 0x00000010170472a5 */ /* 0x004fe2000f8e00ff */
[----:B------:R-:W2:Y:S01]  /*1810*/  LDCU.64 UR14, c[0x0][0xb28] ;  /* 0x00016500ff0e77ac */ /* 0x000ea20008000a00 */
[----:B------:R-:W-:-:S05]  /*1820*/  UISETP.NE.AND UP3, UPT, UR18, 0x1, UPT ;  /* 0x000000011200788c */ /* 0x000fca000bf65270 */
[----:B------:R-:W-:Y:S01]  /*1830*/  UMOV UR4, UR5 ;  /* 0x0000000500047c82 */ /* 0x000fe20008000000 */
[----:B---3--:R-:W-:Y:S02]  /*1840*/  UIMAD.WIDE.U32 UR6, UR13, UR16, URZ ;  /* 0x000000100d0672a5 */ /* 0x008fe4000f8e00ff */
[----:B------:R-:W-:Y:S02]  /*1850*/  USHF.R.U32.HI UR9, URZ, UR17, UR4 ;  /* 0x00000011ff097299 */ /* 0x000fe40008011604 */
[----:B----4-:R-:W-:Y:S02]  /*1860*/  UIMAD.WIDE.U32 UR4, UR8, UR19, URZ ;  /* 0x00000013080472a5 */ /* 0x010fe4000f8e00ff */
[----:B-1----:R-:W-:Y:S01]  /*1870*/  UISETP.NE.AND UP0, UPT, UR22, 0x1, UPT ;  /* 0x000000011600788c */ /* 0x002fe2000bf05270 */
[----:B------:R-:W-:Y:S01]  /*1880*/  UMOV UR6, UR7 ;  /* 0x0000000700067c82 */ /* 0x000fe20008000000 */
[----:B------:R-:W-:-:S03]  /*1890*/  UISETP.NE.AND UP2, UPT, UR21, 0x1, UPT ;  /* 0x000000011500788c */ /* 0x000fc6000bf45270 */
[----:B------:R-:W-:Y:S01]  /*18a0*/  UMOV UR4, UR5 ;  /* 0x0000000500047c82 */ /* 0x000fe20008000000 */
[----:B------:R-:W-:Y:S02]  /*18b0*/  USEL UR12, UR23, UR9, !UP0 ;  /* 0x00000009170c7287 */ /* 0x000fe4000c000000 */
[----:B------:R-:W-:Y:S02]  /*18c0*/  @UP3 USHF.R.U32.HI UR8, URZ, UR25, UR4 ;  /* 0x00000019ff083299 */ /* 0x000fe40008011604 */
[----:B------:R-:W-:Y:S02]  /*18d0*/  UIADD3 UR32, UPT, UPT, -UR12, URZ, URZ ;  /* 0x000000ff0c207290 */ /* 0x000fe4000fffe1ff */
[----:B------:R-:W-:Y:S02]  /*18e0*/  @UP0 USHF.R.U32.HI UR13, URZ, UR17, UR6 ;  /* 0x00000011ff0d0299 */ /* 0x000fe40008011606 */
[----:B------:R-:W-:Y:S02]  /*18f0*/  UIMAD.WIDE.U32 UR6, UR33, UR19, URZ ;  /* 0x00000013210672a5 */ /* 0x000fe4000f8e00ff */
[----:B--2---:R-:W-:-:S02]  /*1900*/  UIMAD.WIDE.U32 UR4, UR8, UR14, URZ ;  /* 0x0000000e080472a5 */ /* 0x004fc4000f8e00ff */
[----:B------:R-:W-:Y:S02]  /*1910*/  UIMAD.WIDE.U32 UR10, UR13, UR14, URZ ;  /* 0x0000000e0d0a72a5 */ /* 0x000fe4000f8e00ff */
[----:B------:R-:W-:Y:S01]  /*1920*/  UIMAD UR32, UR22, UR32, UR23 ;  /* 0x00000020162072a4 */ /* 0x000fe2000f8e0217 */
[----:B------:R-:W-:Y:S02]  /*1930*/  UMOV UR6, UR7 ;  /* 0x0000000700067c82 */ /* 0x000fe40008000000 */
[----:B------:R-:W-:Y:S01]  /*1940*/  UMOV UR4, UR5 ;  /* 0x0000000500047c82 */ /* 0x000fe20008000000 */
[----:B------:R-:W-:Y:S02]  /*1950*/  USHF.R.U32.HI UR6, URZ, UR25, UR6 ;  /* 0x00000019ff067299 */ /* 0x000fe40008011606 */
[----:B------:R-:W-:Y:S01]  /*1960*/  @UP2 USHF.R.U32.HI UR8, URZ, UR15, UR4 ;  /* 0x0000000fff082299 */ /* 0x000fe20008011604 */
[----:B------:R-:W-:Y:S01]  /*1970*/  UMOV UR5, UR11 ;  /* 0x0000000b00057c82 */ /* 0x000fe20008000000 */
[----:B------:R-:W-:-:S02]  /*1980*/  USEL UR4, UR33, UR6, !UP3 ;  /* 0x0000000621047287 */ /* 0x000fc4000d800000 */
[----:B------:R-:W-:Y:S02]  /*1990*/  @UP2 USHF.R.U32.HI UR13, URZ, UR15, UR5 ;  /* 0x0000000fff0d2299 */ /* 0x000fe40008011605 */
[----:B------:R-:W-:Y:S02]  /*19a0*/  UIMAD UR5, UR8, UR21, URZ ;  /* 0x00000015080572a4 */ /* 0x000fe4000f8e02ff */
[----:B------:R-:W-:Y:S02]  /*19b0*/  UIMAD UR8, UR13, UR21, URZ ;  /* 0x000000150d0872a4 */ /* 0x000fe4000f8e02ff */
[----:B------:R-:W-:Y:S02]  /*19c0*/  UISETP.GE.AND UP0, UPT, UR4, UR5, UPT ;  /* 0x000000050400728c */ /* 0x000fe4000bf06270 */
[----:B------:R-:W-:Y:S02]  /*19d0*/  UIMAD.WIDE.U32 UR6, UR4, UR14, URZ ;  /* 0x0000000e040672a5 */ /* 0x000fe4000f8e00ff */
[----:B------:R-:W-:-:S02]  /*19e0*/  UISETP.GE.OR UP0, UPT, UR12, UR8, UP0 ;  /* 0x000000080c00728c */ /* 0x000fc40008706670 */
[----:B------:R-:W-:-:S03]  /*19f0*/  UIMAD.WIDE.U32 UR8, UR12, UR14, URZ ;  /* 0x0000000e0c0872a5 */ /* 0x000fc6000f8e00ff */
[----:B------:R-:W-:Y:S01]  /*1a00*/  UMOV UR6, UR7 ;  /* 0x0000000700067c82 */ /* 0x000fe20008000000 */
[----:B------:R-:W-:Y:S02]  /*1a10*/  UIADD3 UR7, UPT, UPT, -UR4, URZ, URZ ;  /* 0x000000ff04077290 */ /* 0x000fe4000fffe1ff */
[----:B------:R-:W-:Y:S02]  /*1a20*/  USHF.R.U32.HI UR6, URZ, UR15, UR6 ;  /* 0x0000000fff067299 */ /* 0x000fe40008011606 */
[----:B------:R-:W-:Y:S02]  /*1a30*/  UIMAD UR33, UR18, UR7, UR33 ;  /* 0x00000007122172a4 */ /* 0x000fe4000f8e0221 */
[----:B------:R-:W-:Y:S01]  /*1a40*/  USEL UR6, UR4, UR6, !UP2 ;  /* 0x0000000604067287 */ /* 0x000fe2000d000000 */
[----:B------:R-:W-:Y:S02]  /*1a50*/  @!UP0 UMOV UR5, UR9 ;  /* 0x0000000900058c82 */ /* 0x000fe40008000000 */
[----:B------:R-:W-:-:S02]  /*1a60*/  @!UP0 USHF.R.U32.HI UR5, URZ, UR15, UR5 ;  /* 0x0000000fff058299 */ /* 0x000fc40008011605 */
[----:B------:R-:W-:Y:S02]  /*1a70*/  UIADD3 UR7, UPT, UPT, -UR6, URZ, URZ ;  /* 0x000000ff06077290 */ /* 0x000fe4000fffe1ff */
[----:B------:R-:W-:Y:S02]  /*1a80*/  @!UP0 USEL UR5, UR12, UR5, !UP2 ;  /* 0x000000050c058287 */ /* 0x000fe4000d000000 */
[----:B------:R-:W-:Y:S02]  /*1a90*/  UIMAD UR7, UR21, UR7, UR4 ;  /* 0x00000007150772a4 */ /* 0x000fe4000f8e0204 */
[----:B------:R-:W-:Y:S02]  /*1aa0*/  @!UP0 UIADD3 UR6, UPT, UPT, UR6, -UR5, URZ ;  /* 0x8000000506068290 */ /* 0x000fe4000fffe0ff */
[----:B------:R-:W-:Y:S02]  /*1ab0*/  @!UP0 UIMAD UR7, UR7, UR13, UR5 ;  /* 0x0000000d070782a4 */ /* 0x000fe4000f8e0205 */
[----:B------:R-:W-:-:S04]  /*1ac0*/  @!UP0 UIMAD UR4, UR6, UR21, UR12 ;  /* 0x00000015060482a4 */ /* 0x000fc8000f8e020c */
[----:B------:R-:W-:Y:S01]  /*1ad0*/  UIMAD UR33, UR4, UR18, UR33 ;  /* 0x00000012042172a4 */ /* 0x000fe2000f8e0221 */
[----:B------:R-:W-:Y:S02]  /*1ae0*/  @!UP0 UMOV UR12, UR7 ;  /* 0x00000007000c8c82 */ /* 0x000fe40008000000 */
[----:B------:R-:W-:-:S12]  /*1af0*/  UIMAD UR32, UR12, UR22, UR32 ;  /* 0x000000160c2072a4 */ /* 0x000fd8000f8e0220 */
.L_x_19:
[----:B------:R-:W-:Y:S02]  /*1b00*/  UISETP.NE.AND UP2, UPT, UR26, 0x1, UPT ;  /* 0x000000011a00788c */ /* 0x000fe4000bf45270 */
[----:B------:R-:W-:Y:S02]  /*1b10*/  UISETP.NE.AND UP0, UPT, UR20, 0x2, UPT ;  /* 0x000000021400788c */ /* 0x000fe4000bf05270 */
[----:B------:R-:W-:Y:S02]  /*1b20*/  ULOP3.LUT UR28, UR28, 0x300, URZ, 0xc0, !UPT ;  /* 0x000003001c1c7892 */ /* 0x000fe4000f8ec0ff */
[----:B------:R-:W-:-:S03]  /*1b30*/  USHF.L.U32 UR24, UR27, UR24, URZ ;  /* 0x000000181b187299 */ /* 0x000fc600080006ff */
[----:B------:R-:W-:Y:S09]  /*1b40*/  BRA.U UP2, `(.L_x_20) ;  /* 0x0000000102407547 */ /* 0x000ff2000b800000 */
[----:B------:R-:W2:Y:S01]  /*1b50*/  LDCU.128 UR8, c[0x0][0xb10] ;  /* 0x00016200ff0877ac */ /* 0x000ea20008000c00 */
[----:B------:R-:W3:Y:S01]  /*1b60*/  LDCU UR12, c[0x0][0xb0c] ;  /* 0x00016180ff0c77ac */ /* 0x000ee20008000800 */
[----:B------:R-:W4:Y:S01]  /*1b70*/  LDCU UR13, c[0x0][0xb20] ;  /* 0x00016400ff0d77ac */ /* 0x000f220008000800 */
[----:B--2---:R-:W-:Y:S02]  /*1b80*/  UIMAD.WIDE.U32 UR4, UR32, UR8, URZ ;  /* 0x00000008200472a5 */ /* 0x004fe4000f8e00ff */
[----:B------:R-:W-:Y:S02]  /*1b90*/  UIMAD.WIDE.U32 UR6, UR33, UR11, URZ ;  /* 0x0000000b210672a5 */ /* 0x000fe4000f8e00ff */
[----:B---3--:R-:W-:Y:S02]  /*1ba0*/  UISETP.NE.AND UP2, UPT, UR12, 0x1, UPT ;  /* 0x000000010c00788c */ /* 0x008fe4000bf45270 */
[----:B------:R-:W-:-:S03]  /*1bb0*/  USHF.R.U32.HI UR5, URZ, UR9, UR5 ;  /* 0x00000009ff057299 */ /* 0x000fc60008011605 */
[----:B------:R-:W-:Y:S01]  /*1bc0*/  UMOV UR4, UR7 ;  /* 0x0000000700047c82 */ /* 0x000fe20008000000 */
[----:B------:R-:W-:Y:S02]  /*1bd0*/  USEL UR5, UR32, UR5, !UP2 ;  /* 0x0000000520057287 */ /* 0x000fe4000d000000 */
[----:B------:R-:W-:Y:S02]  /*1be0*/  UISETP.NE.AND UP2, UPT, UR10, 0x1, UPT ;  /* 0x000000010a00788c */ /* 0x000fe4000bf45270 */
[----:B----4-:R-:W-:-:S04]  /*1bf0*/  USHF.R.U32.HI UR4, URZ, UR13, UR4 ;  /* 0x0000000dff047299 */ /* 0x010fc80008011604 */
[----:B------:R-:W-:-:S04]  /*1c00*/  USEL UR4, UR33, UR4, !UP2 ;  /* 0x0000000421047287 */ /* 0x000fc8000d000000 */
[----:B------:R-:W-:Y:S02]  /*1c10*/  UIADD3 UR6, UPT, UPT, -UR4, UR5, URZ ;  /* 0x0000000504067290 */ /* 0x000fe4000fffe1ff */
[----:B------:R-:W-:Y:S02]  /*1c20*/  UIADD3 UR4, UPT, UPT, UR4, -UR5, URZ ;  /* 0x8000000504047290 */ /* 0x000fe4000fffe0ff */
[----:B------:R-:W-:Y:S02]  /*1c30*/  UIMAD UR33, UR6, UR10, UR33 ;  /* 0x0000000a062172a4 */ /* 0x000fe4000f8e0221 */
[----:B------:R-:W-:-:S12]  /*1c40*/  UIMAD UR32, UR4, UR12, UR32 ;  /* 0x0000000c042072a4 */ /* 0x000fd8000f8e0220 */
.L_x_20:
[----:B------:R-:W-:Y:S05]  /*1c50*/  BRA.U !UP6, `(.L_x_21) ;  /* 0x000000010e0c7547 */ /* 0x000fea000b800000 */
[----:B------:R-:W-:Y:S01]  /*1c60*/  UCGABAR_WAIT ;  /* 0x0000000000007dc7 */ /* 0x000fe20008000000 */
[----:B------:R-:W-:Y:S01]  /*1c70*/  CCTL.IVALL ;  /* 0x00000000ff00798f */ /* 0x000fe20002000000 */
[----:B------:R-:W-:Y:S05]  /*1c80*/  BRA `(.L_x_22) ;  /* 0x0000000000047947 */ /* 0x000fea0003800000 */
.L_x_21:
[----:B------:R-:W-:Y:S06]  /*1c90*/  BAR.SYNC.DEFER_BLOCKING 0x0 ;  /* 0x0000000000007b1d */ /* 0x000fec0000010000 */
.L_x_22:
[----:B------:R-:W-:Y:S05]  /*1ca0*/  BRA.U UP0, `(.L_x_23) ;  /* 0x0000002500487547 */ /* 0x000fea000b800000 */
[----:B------:R-:W2:Y:S01]  /*1cb0*/  LDCU UR6, c[0x0][0x38c] ;  /* 0x00007180ff0677ac */ /* 0x000ea20008000800 */
[----:B------:R-:W3:Y:S01]  /*1cc0*/  S2UR UR8, SR_CgaCtaId ;  /* 0x00000000000879c3 */ /* 0x000ee20000008800 */
[----:B------:R-:W-:Y:S01]  /*1cd0*/  PLOP3.LUT P1, PT, PT, PT, UP4, 0x80, 0x8 ;  /* 0x000000000008781c */ /* 0x000fe20003f2f048 */
[----:B------:R-:W-:Y:S01]  /*1ce0*/  IMAD.MOV.U32 R12, RZ, RZ, 0x1 ;  /* 0x00000001ff0c7424 */ /* 0x000fe200078e00ff */
[----:B------:R-:W-:Y:S01]  /*1cf0*/  UMOV UR13, 0x400 ;  /* 0x00000400000d7882 */ /* 0x000fe20000000000 */
[----:B------:R-:W-:Y:S01]  /*1d00*/  USHF.L.U32 UR7, UR23, 0x5, URZ ;  /* 0x0000000517077899 */ /* 0x000fe200080006ff */
[----:B------:R-:W-:Y:S01]  /*1d10*/  ISETP.NE.AND P2, PT, R3, RZ, P3 ;  /* 0x000000ff0300720c */ /* 0x000fe20001f45270 */
[----:B------:R-:W-:Y:S01]  /*1d20*/  UISETP.NE.AND UP1, UPT, UR20, URZ, UPT ;  /* 0x000000ff1400728c */ /* 0x000fe2000bf25270 */
[----:B------:R-:W-:Y:S02]  /*1d30*/  PLOP3.LUT P1, PT, P1, PT, PT, 0x8, 0x80 ;  /* 0x000000000080781c */ /* 0x000fe40000f2e170 */
[----:B------:R-:W-:Y:S01]  /*1d40*/  CS2R R10, SRZ ;  /* 0x00000000000a7805 */ /* 0x000fe2000001ff00 */
[----:B------:R-:W-:Y:S01]  /*1d50*/  IMAD.MOV.U32 R9, RZ, RZ, RZ ;  /* 0x000000ffff097224 */ /* 0x000fe200078e00ff */
[----:B------:R-:W4:Y:S01]  /*1d60*/  LDCU UR39, c[0x0][0x370] ;  /* 0x00006e00ff2777ac */ /* 0x000f220008000800 */
[----:B------:R-:W-:Y:S01]  /*1d70*/  IMAD.MOV.U32 R8, RZ, RZ, 0x1 ;  /* 0x00000001ff087424 */ /* 0x000fe200078e00ff */
[----:B------:R-:W-:Y:S01]  /*1d80*/  USEL UR21, UR43, 0x2, UP1 ;  /* 0x000000022b157887 */ /* 0x000fe20008800000 */
[----:B------:R-:W1:Y:S01]  /*1d90*/  LDCU.64 UR26, c[0x0][0x348] ;  /* 0x00006900ff1a77ac */ /* 0x000e620008000a00 */
[----:B--2---:R-:W-:-:S02]  /*1da0*/  UIADD3 UR5, UPT, UPT, UR6, 0x1f, URZ ;  /* 0x0000001f06057890 */ /* 0x004fc4000fffe0ff */
[----:B------:R-:W-:Y:S02]  /*1db0*/  UIADD3 UR46, UPT, UPT, UR6, 0x3e, URZ ;  /* 0x0000003e062e7890 */ /* 0x000fe4000fffe0ff */
[----:B------:R-:W-:Y:S02]  /*1dc0*/  USHF.R.S32.HI UR4, URZ, 0x1f, UR5 ;  /* 0x0000001fff047899 */ /* 0x000fe40008011405 */
[----:B---3--:R-:W-:Y:S02]  /*1dd0*/  ULEA UR13, UR8, UR13, 0x18 ;  /* 0x0000000d080d7291 */ /* 0x008fe4000f8ec0ff */
[----:B------:R-:W-:Y:S02]  /*1de0*/  ULEA.HI UR4, UR4, UR5, URZ, 0x5 ;  /* 0x0000000504047291 */ /* 0x000fe4000f8f28ff */
[----:B------:R-:W-:Y:S02]  /*1df0*/  UIADD3 UR5, UPT, UPT, UR6, -0x1, URZ ;  /* 0xffffffff06057890 */ /* 0x000fe4000fffe0ff */
[----:B------:R-:W-:-:S02]  /*1e00*/  USHF.R.S32.HI UR41, URZ, 0x5, UR4 ;  /* 0x00000005ff297899 */ /* 0x000fc40008011404 */
[----:B------:R-:W-:Y:S02]  /*1e10*/  UISETP.GE.U32.AND UP2, UPT, UR5, -0x3f, UPT ;  /* 0xffffffc10500788c */ /* 0x000fe4000bf46070 */
[----:B------:R-:W-:Y:S02]  /*1e20*/  UISETP.LT.U32.AND UP0, UPT, UR41, 0x23, UPT ;  /* 0x000000232900788c */ /* 0x000fe4000bf01070 */
[----:B------:R-:W-:Y:S02]  /*1e30*/  ULOP3.LUT UR5, UR7, 0x20, URZ, 0xc0, !UPT ;  /* 0x0000002007057892 */ /* 0x000fe4000f8ec0ff */
[----:B------:R-:W-:Y:S02]  /*1e40*/  USEL UR40, UR41, 0x23, UP0 ;  /* 0x0000002329287887 */ /* 0x000fe40008000000 */
[----:B------:R-:W-:Y:S02]  /*1e50*/  ULEA UR30, UR28, UR13, 0x1 ;  /* 0x0000000d1c1e7291 */ /* 0x000fe4000f8e08ff */
[----:B------:R-:W-:-:S02]  /*1e60*/  UIADD3 UR4, UPT, UPT, UR40, -0x1, URZ ;  /* 0xffffffff28047890 */ /* 0x000fc4000fffe0ff */
[----:B------:R-:W-:Y:S02]  /*1e70*/  @UP2 UIADD3 UR4, UPT, UPT, UR40, URZ, URZ ;  /* 0x000000ff28042290 */ /* 0x000fe4000fffe0ff */
[----:B------:R-:W-:Y:S01]  /*1e80*/  USHF.L.U32 UR47, UR23, 0x6, URZ ;  /* 0x00000006172f7899 */ /* 0x000fe200080006ff */
[----:B------:R-:W2:Y:S01]  /*1e90*/  LDCU UR38, c[0x0][0x374] ;  /* 0x00006e80ff2677ac */ /* 0x000ea20008000800 */
[----:B------:R-:W-:Y:S02]  /*1ea0*/  ULEA.HI UR45, UR28, UR5, URZ, 0x1b ;  /* 0x000000051c2d7291 */ /* 0x000fe4000f8fd8ff */
[----:B------:R-:W-:Y:S02]  /*1eb0*/  UIADD3 UR30, UPT, UPT, UR30, 0x26500, URZ ;  /* 0x000265001e1e7890 */ /* 0x000fe4000fffe0ff */
[----:B------:R-:W-:Y:S02]  /*1ec0*/  UIADD3 UR44, UPT, UPT, UR41, -UR40, URZ ;  /* 0x80000028292c7290 */ /* 0x000fe4000fffe0ff */
[----:B------:R-:W-:-:S02]  /*1ed0*/  UIADD3 UR29, UPT, UPT, UR4, 0x1, URZ ;  /* 0x00000001041d7890 */ /* 0x000fc4000fffe0ff */
[----:B------:R-:W-:Y:S01]  /*1ee0*/  UIADD3 UR43, UPT, UPT, -UR4, URZ, URZ ;  /* 0x000000ff042b7290 */ /* 0x000fe2000fffe1ff */
[----:B-1--4-:R-:W-:-:S11]  /*1ef0*/  UMOV UR6, URZ ;  /* 0x000000ff00067c82 */ /* 0x012fd60008000000 */
.L_x_43:
[----:B------:R-:W1:Y:S02]  /*1f00*/  S2UR UR4, SR_CgaCtaId ;  /* 0x00000000000479c3 */ /* 0x000e640000008800 */
[----:B-1----:R-:W-:-:S09]  /*1f10*/  UISETP.NE.AND UP0, UPT, UR4, URZ, UPT ;  /* 0x000000ff0400728c */ /* 0x002fd2000bf05270 */
[----:B------:R-:W-:Y:S05]  /*1f20*/  BRA.U UP0, `(.L_x_24) ;  /* 0x0000000100287547 */ /* 0x000fea000b800000 */
[----:B------:R-:W-:Y:S02]  /*1f30*/  LEA R0, R9, UR13, 0x3 ;  /* 0x0000000d09007c11 */ /* 0x000fe4000f8e18ff */
[----:B------:R-:W-:-:S04]  /*1f40*/  SHF.L.U32 R2, R8, 0x1f, RZ ;  /* 0x0000001f08027819 */ /* 0x000fc800000006ff */
[----:B------:R-:W1:Y:S02]  /*1f50*/  SYNCS.PHASECHK.TRANS64.TRYWAIT P0, [R0+URZ+0x2e0], R2 ;  /* 0x0002e002000075a7 */ /* 0x000e6400080011ff */
[----:B-1----:R-:W-:Y:S05]  /*1f60*/  @!P0 BRA `(.L_x_25) ;  /* 0x0000007000e48947 */ /* 0x002fea0003800000 */
.L_x_165:
[----:B------:R-:W-:Y:S01]  /*1f70*/  VIADD R9, R9, 0x1 ;  /* 0x0000000109097836 */ /* 0x000fe20000000000 */
[----:B------:R1:W-:Y:S04]  /*1f80*/  SYNCS.ARRIVE.TRANS64.A1T0 RZ, [R0+URZ+0x2d0], RZ ;  /* 0x0002d0ff00ff79a7 */ /* 0x0003e800081000ff */
[----:B------:R-:W-:-:S04]  /*1f90*/  ISETP.NE.AND P0, PT, R9, 0x2, PT ;  /* 0x000000020900780c */ /* 0x000fc80003f05270 */
[----:B------:R-:W-:Y:S02]  /*1fa0*/  SEL R9, R9, RZ, P0 ;  /* 0x000000ff09097207 */ /* 0x000fe40000000000 */
[----:B-1----:R-:W-:-:S04]  /*1fb0*/  SEL R0, RZ, 0x1, P0 ;  /* 0x00000001ff007807 */ /* 0x002fc80000000000 */
[----:B------:R-:W-:-:S07]  /*1fc0*/  LOP3.LUT R8, R8, R0, RZ, 0x3c, !PT ;  /* 0x0000000008087212 */ /* 0x000fce00078e3cff */
.L_x_24:
[----:B------:R-:W-:Y:S01]  /*1fd0*/  ULEA UR4, UR6, UR13, 0x3 ;  /* 0x0000000d06047291 */ /* 0x000fe2000f8e18ff */
[----:B------:R-:W-:Y:S01]  /*1fe0*/  SHF.L.U32 R0, R12, 0x1f, RZ ;  /* 0x0000001f0c007819 */ /* 0x000fe200000006ff */
[----:B------:R-:W-:Y:S02]  /*1ff0*/  UISETP.GE.U32.AND UP0, UPT, UR46, 0x3f, UPT ;  /* 0x0000003f2e00788c */ /* 0x000fe4000bf06070 */
[----:B------:R-:W-:Y:S01]  /*2000*/  ULEA UR19, UR33, UR45, 0x6 ;  /* 0x0000002d21137291 */ /* 0x000fe2000f8e30ff */
[----:B------:R-:W-:-:S04]  /*2010*/  UMOV UR7, URZ ;  /* 0x000000ff00077c82 */ /* 0x000fc80008000000 */
[----:B------:R1:W3:Y:S01]  /*2020*/  SYNCS.PHASECHK.TRANS64.TRYWAIT P0, [UR4+0x118], R0 ;  /* 0x00011800ff0075a7 */ /* 0x0002e20008001104 */
[----:B------:R-:W-:-:S04]  /*2030*/  ULEA.HI UR4, UR32, UR32, URZ, 0x1 ;  /* 0x0000002020047291 */ /* 0x000fc8000f8f08ff */
[----:B------:R-:W-:-:S04]  /*2040*/  USHF.L.U32 UR4, UR4, 0x6, URZ ;  /* 0x0000000604047899 */ /* 0x000fc800080006ff */
[----:B------:R-:W-:-:S04]  /*2050*/  ULOP3.LUT UR35, UR4, 0xffffff80, URZ, 0xc0, !UPT ;  /* 0xffffff8004237892 */ /* 0x000fc8000f8ec0ff */
[----:B------:R-:W-:Y:S01]  /*2060*/  ULOP3.LUT UR35, UR35, 0x40, UR47, 0xf8, !UPT ;  /* 0x0000004023237892 */ /* 0x000fe2000f8ef82f */
[----:B------:R-:W-:Y:S11]  /*2070*/  BRA.U !UP0, `(.L_x_26) ;  /* 0x0000000108c87547 */ /* 0x000ff6000b800000 */
[----:B------:R-:W-:Y:S01]  /*2080*/  UMOV UR10, UR43 ;  /* 0x0000002b000a7c82 */ /* 0x000fe20008000000 */
[----:B------:R-:W-:Y:S01]  /*2090*/  UMOV UR4, UR6 ;  /* 0x0000000600047c82 */ /* 0x000fe20008000000 */
[----:B------:R-:W-:-:S05]  /*20a0*/  UMOV UR34, URZ ;  /* 0x000000ff00227c82 */ /* 0x000fca0008000000 */
.L_x_32:
[----:B------:R-:W-:Y:S01]  /*20b0*/  ULEA UR33, UR4, UR13, 0x3 ;  /* 0x0000000d04217291 */ /* 0x000fe2000f8e18ff */
[----:B------:R-:W-:Y:S01]  /*20c0*/  @P3 MOV R2, 0x3000 ;  /* 0x0000300000023802 */ /* 0x000fe20000000f00 */
[----:B-1-3--:R-:W-:Y:S10]  /*20d0*/  @P0 BRA `(.L_x_27) ;  /* 0x00000000000c0947 */ /* 0x00aff40003800000 */
[----:B------:R-:W-:-:S04]  /*20e0*/  SHF.L.U32 R3, R12, 0x1f, RZ ;  /* 0x0000001f0c037819 */ /* 0x000fc800000006ff */
[----:B------:R-:W3:Y:S02]  /*20f0*/  SYNCS.PHASECHK.TRANS64.TRYWAIT P0, [UR33+0x118], R3 ;  /* 0x00011803ff0075a7 */ /* 0x000ee40008001121 */
[----:B---3--:R-:W-:Y:S05]  /*2100*/  @!P0 BRA `(.L_x_28) ;  /* 0x0000007000908947 */ /* 0x008fea0003800000 */
.L_x_27:
[----:B------:R3:W-:Y:S01]  /*2110*/  @P3 SYNCS.ARRIVE.TRANS64 RZ, [UR33], R2 ;  /* 0x00000002ffff39a7 */ /* 0x0007e20008000021 */
[----:B------:R-:W-:Y:S02]  /*2120*/  ULOP3.LUT UR5, UR21, 0x2, URZ, 0xfc, !UPT ;  /* 0x0000000215057892 */ /* 0x000fe4000f8efcff */
[----:B------:R-:W-:Y:S02]  /*2130*/  UIADD3 UR10, UPT, UPT, UR10, 0x1, URZ ;  /* 0x000000010a0a7890 */ /* 0x000fe4000fffe0ff */
[----:B------:R-:W-:Y:S02]  /*2140*/  UISETP.NE.AND UP0, UPT, UR5, 0x2, UPT ;  /* 0x000000020500788c */ /* 0x000fe4000bf05270 */
[----:B------:R-:W-:-:S07]  /*2150*/  UISETP.NE.AND UP2, UPT, UR10, 0x1, UPT ;  /* 0x000000010a00788c */ /* 0x000fce000bf45270 */
[----:B------:R-:W-:Y:S05]  /*2160*/  BRA.U UP0, `(.L_x_29) ;  /* 0x0000000100047547 */ /* 0x000fea000b800000 */
[----:B--2---:R-:W-:Y:S05]  /*2170*/  BPT.TRAP 0x1 ;  /* 0x000000040000795c */ /* 0x004fea0000300000 */
.L_x_29:
[----:B------:R-:W-:Y:S04]  /*2180*/  BSSY.RECONVERGENT B0, `(.L_x_30) ;  /* 0x0000003000007945 */ /* 0x000fe80003800200 */
[----:B------:R-:W-:Y:S05]  /*2190*/  @!P2 BRA `(.L_x_31) ;  /* 0x000000000004a947 */ /* 0x000fea0003800000 */
[----:B--2---:R-:W-:Y:S05]  /*21a0*/  BPT.TRAP 0x1 ;  /* 0x000000040000795c */ /* 0x004fea0000300000 */
.L_x_31:
[----:B--2---:R-:W-:Y:S05]  /*21b0*/  BSYNC.RECONVERGENT B0 ;  /* 0x0000000000007941 */ /* 0x004fea0003800200 */
.L_x_30:
[----:B------:R-:W-:Y:S02]  /*21c0*/  UIADD3 UR5, UPT, UPT, UR4, 0x1, URZ ;  /* 0x0000000104057890 */ /* 0x000fe4000fffe0ff */
[----:B------:R-:W-:Y:S02]  /*21d0*/  ULEA UR32, UR4, UR13, 0xc ;  /* 0x0000000d04207291 */ /* 0x000fe4000f8e60ff */
[----:B------:R-:W-:Y:S02]  /*21e0*/  UISETP.NE.AND UP0, UPT, UR5, 0x23, UPT ;  /* 0x000000230500788c */ /* 0x000fe4000bf05270 */
[----:B------:R-:W-:Y:S02]  /*21f0*/  UIADD3 UR8, UP1, UPT, UR26, 0x80, URZ ;  /* 0x000000801a087890 */ /* 0x000fe4000ff3e0ff */
[----:B------:R-:W-:Y:S02]  /*2200*/  USEL UR7, URZ, 0x1, UP0 ;  /* 0x00000001ff077887 */ /* 0x000fe40008000000 */
[----:B------:R-:W-:-:S02]  /*2210*/  USEL UR6, UR5, URZ, UP0 ;  /* 0x000000ff05067287 */ /* 0x000fc40008000000 */
[----:B------:R-:W-:Y:S02]  /*2220*/  ULOP3.LUT UR33, UR33, 0xfefffff8, URZ, 0xc0, !UPT ;  /* 0xfefffff821217892 */ /* 0x000fe4000f8ec0ff */
[----:B------:R-:W-:Y:S01]  /*2230*/  ULEA UR5, UR6, UR13, 0x3 ;  /* 0x0000000d06057291 */ /* 0x000fe2000f8e18ff */
[----:B------:R-:W-:Y:S01]  /*2240*/  LOP3.LUT R12, R12, UR7, RZ, 0x3c, !PT ;  /* 0x000000070c0c7c12 */ /* 0x000fe2000f8e3cff */
[----:B------:R-:W-:Y:S02]  /*2250*/  UIADD3.X UR9, UPT, UPT, URZ, UR27, URZ, UP1, !UPT ;  /* 0x0000001bff097290 */ /* 0x000fe40008ffe4ff */
[----:B------:R-:W-:Y:S01]  /*2260*/  UIADD3 UR32, UPT, UPT, UR32, 0x3500, URZ ;  /* 0x0000350020207890 */ /* 0x000fe2000fffe0ff */
[----:B-1----:R-:W-:Y:S01]  /*2270*/  SHF.L.U32 R0, R12, 0x1f, RZ ;  /* 0x0000001f0c007819 */ /* 0x002fe200000006ff */
[----:B------:R-:W-:Y:S01]  /*2280*/  UPRMT UR7, URZ, 0x5410, UR24 ;  /* 0x00005410ff077896 */ /* 0x000fe20008000018 */
[----:B------:R-:W-:Y:S02]  /*2290*/  UMOV UR14, 0x0 ;  /* 0x00000000000e7882 */ /* 0x000fe40000000000 */
[----:B------:R4:W1:Y:S01]  /*22a0*/  SYNCS.PHASECHK.TRANS64.TRYWAIT P0, [UR5+0x118], R0 ;  /* 0x00011800ff0075a7 */ /* 0x0008620008001105 */
[----:B------:R-:W-:-:S02]  /*22b0*/  ULEA UR5, UR4, UR28, 0xa ;  /* 0x0000001c04057291 */ /* 0x000fc4000f8e50ff */
[----:B------:R-:W-:Y:S02]  /*22c0*/  UIADD3 UR4, UP0, UPT, UR26, 0x180, URZ ;  /* 0x000001801a047890 */ /* 0x000fe4000ff1e0ff */
[----:B------:R-:W-:Y:S01]  /*22d0*/  ULEA UR5, UR5, UR13, 0x1 ;  /* 0x0000000d05057291 */ /* 0x000fe2000f8e08ff */
[----:B------:R-:W-:Y:S01]  /*22e0*/  UMOV UR15, 0x10000000 ;  /* 0x10000000000f7882 */ /* 0x000fe20000000000 */
[----:B------:R-:W-:Y:S02]  /*22f0*/  UMOV UR18, UR34 ;  /* 0x0000002200127c82 */ /* 0x000fe40008000000 */
[----:B------:R-:W-:Y:S01]  /*2300*/  UIADD3 UR16, UPT, UPT, UR5, 0x26500, URZ ;  /* 0x0002650005107890 */ /* 0x000fe2000fffe0ff */
[----:B------:R2:W-:Y:S01]  /*2310*/  UTMALDG.3D.2CTA [UR32], [UR8], desc[UR14] ;  /* 0x00000e20080075b4 */ /* 0x0005e20008211000 */
[----:B------:R-:W-:Y:S01]  /*2320*/  UIADD3.X UR5, UPT, UPT, URZ, UR27, URZ, UP0, !UPT ;  /* 0x0000001bff057290 */ /* 0x000fe200087fe4ff */
[----:B------:R-:W-:Y:S01]  /*2330*/  UMOV UR20, UR36 ;  /* 0x0000002400147c82 */ /* 0x000fe20008000000 */
[----:B------:R-:W-:-:S07]  /*2340*/  UMOV UR17, UR33 ;  /* 0x0000002100117c82 */ /* 0x000fce0008000000 */
[----:B------:R3:W-:Y:S01]  /*2350*/  UTMALDG.3D.MULTICAST.2CTA [UR16], [UR4], UR7, desc[UR14] ;  /* 0x00000e10040073b4 */ /* 0x0007e20008211807 */
[----:B--2---:R-:W-:Y:S01]  /*2360*/  UIADD3 UR34, UPT, UPT, UR34, 0x20, URZ ;  /* 0x0000002022227890 */ /* 0x004fe2000fffe0ff */
[----:B---3--:R-:W-:Y:S01]  /*2370*/  UMOV UR7, UR29 ;  /* 0x0000001d00077c82 */ /* 0x008fe20008000000 */
[----:B------:R-:W-:Y:S01]  /*2380*/  UMOV UR4, UR6 ;  /* 0x0000000600047c82 */ /* 0x000fe20008000000 */
[----:B----4-:R-:W-:Y:S09]  /*2390*/  BRA.U UP2, `(.L_x_32) ;  /* 0xfffffffd02447547 */ /* 0x010ff2000b83ffff */
.L_x_26:
[----:B------:R-:W-:Y:S01]  /*23a0*/  ULEA UR4, UR6, UR13, 0x3 ;  /* 0x0000000d06047291 */ /* 0x000fe2000f8e18ff */
[----:B-1----:R-:W-:Y:S01]  /*23b0*/  SHF.L.U32 R0, R12, 0x1f, RZ ;  /* 0x0000001f0c007819 */ /* 0x002fe200000006ff */
[----:B------:R-:W-:Y:S01]  /*23c0*/  @!P1 SYNCS.ARRIVE.TRANS64.A1T0 RZ, [UR13+0x268], RZ ;  /* 0x000268ffffff99a7 */ /* 0x000fe2000810000d */
[----:B------:R-:W-:-:S06]  /*23d0*/  UISETP.GT.AND UP0, UPT, UR41, UR40, UPT ;  /* 0x000000282900728c */ /* 0x000fcc000bf04270 */
[----:B---3--:R1:W3:Y:S03]  /*23e0*/  SYNCS.PHASECHK.TRANS64.TRYWAIT P0, [UR4+0x118], R0 ;  /* 0x00011800ff0075a7 */ /* 0x0082e60008001104 */
[----:B------:R-:W-:Y:S05]  /*23f0*/  BRA.U !UP0, `(.L_x_33) ;  /* 0x0000000108c07547 */ /* 0x000fea000b800000 */
[----:B------:R-:W-:Y:S01]  /*2400*/  UIADD3 UR25, UPT, UPT, UR44, UR7, URZ ;  /* 0x000000072c197290 */ /* 0x000fe2000fffe0ff */
[----:B------:R-:W-:-:S11]  /*2410*/  UMOV UR4, UR6 ;  /* 0x0000000600047c82 */ /* 0x000fd60008000000 */
.L_x_39:
[----:B------:R-:W-:Y:S01]  /*2420*/  ULEA UR9, UR4, UR13, 0x3 ;  /* 0x0000000d04097291 */ /* 0x000fe2000f8e18ff */
[----:B---3--:R-:W-:Y:S01]  /*2430*/  @P3 MOV R2, 0x3000 ;  /* 0x0000300000023802 */ /* 0x008fe20000000f00 */
[----:B-1-34-:R-:W-:Y:S10]  /*2440*/  @P0 BRA `(.L_x_34) ;  /* 0x00000000000c0947 */ /* 0x01aff40003800000 */
[----:B------:R-:W-:-:S04]  /*2450*/  SHF.L.U32 R3, R12, 0x1f, RZ ;  /* 0x0000001f0c037819 */ /* 0x000fc800000006ff */
[----:B------:R-:W3:Y:S02]  /*2460*/  SYNCS.PHASECHK.TRANS64.TRYWAIT P0, [UR9+0x118], R3 ;  /* 0x00011803ff0075a7 */ /* 0x000ee40008001109 */
[----:B---3--:R-:W-:Y:S05]  /*2470*/  @!P0 BRA `(.L_x_35) ;  /* 0x0000006c00cc8947 */ /* 0x008fea0003800000 */
.L_x_34:
[----:B------:R3:W-:Y:S01]  /*2480*/  @P3 SYNCS.ARRIVE.TRANS64 RZ, [UR9], R2 ;  /* 0x00000002ffff39a7 */ /* 0x0007e20008000009 */
[----:B------:R-:W-:-:S04]  /*2490*/  ULOP3.LUT UR5, UR21, 0x2, URZ, 0xfc, !UPT ;  /* 0x0000000215057892 */ /* 0x000fc8000f8efcff */
[----:B------:R-:W-:-:S09]  /*24a0*/  UISETP.NE.AND UP0, UPT, UR5, 0x2, UPT ;  /* 0x000000020500788c */ /* 0x000fd2000bf05270 */
[----:B------:R-:W-:Y:S05]  /*24b0*/  BRA.U UP0, `(.L_x_36) ;  /* 0x0000000100047547 */ /* 0x000fea000b800000 */
[----:B--2---:R-:W-:Y:S05]  /*24c0*/  BPT.TRAP 0x1 ;  /* 0x000000040000795c */ /* 0x004fea0000300000 */
.L_x_36:
[----:B------:R-:W-:Y:S04]  /*24d0*/  BSSY.RECONVERGENT B0, `(.L_x_37) ;  /* 0x0000003000007945 */ /* 0x000fe80003800200 */
[----:B------:R-:W-:Y:S05]  /*24e0*/  @!P2 BRA `(.L_x_38) ;  /* 0x000000000004a947 */ /* 0x000fea0003800000 */
[----:B--2---:R-:W-:Y:S05]  /*24f0*/  BPT.TRAP 0x1 ;  /* 0x000000040000795c */ /* 0x004fea0000300000 */
.L_x_38:
[----:B--2---:R-:W-:Y:S05]  /*2500*/  BSYNC.RECONVERGENT B0 ;  /* 0x0000000000007941 */ /* 0x004fea0003800200 */
.L_x_37:
[----:B------:R-:W-:Y:S02]  /*2510*/  UIADD3 UR5, UPT, UPT, UR4, 0x1, URZ ;  /* 0x0000000104057890 */ /* 0x000fe4000fffe0ff */
[----:B------:R-:W-:Y:S02]  /*2520*/  USHF.L.U32 UR10, UR7, 0x5, URZ ;  /* 0x00000005070a7899 */ /* 0x000fe400080006ff */
[----:B------:R-:W-:Y:S02]  /*2530*/  UISETP.NE.AND UP0, UPT, UR5, 0x23, UPT ;  /* 0x000000230500788c */ /* 0x000fe4000bf05270 */
[----:B------:R-:W-:Y:S02]  /*2540*/  UIADD3 UR7, UPT, UPT, UR7, 0x1, URZ ;  /* 0x0000000107077890 */ /* 0x000fe4000fffe0ff */
[----:B------:R-:W-:Y:S02]  /*2550*/  USEL UR8, URZ, 0x1, UP0 ;  /* 0x00000001ff087887 */ /* 0x000fe40008000000 */
[----:B------:R-:W-:-:S02]  /*2560*/  USEL UR6, UR5, URZ, UP0 ;  /* 0x000000ff05067287 */ /* 0x000fc40008000000 */
[----:B------:R-:W-:Y:S02]  /*2570*/  UIADD3 UR22, UP0, UPT, UR26, 0x180, URZ ;  /* 0x000001801a167890 */ /* 0x000fe4000ff1e0ff */
[----:B------:R-:W-:Y:S01]  /*2580*/  LOP3.LUT R12, R12, UR8, RZ, 0x3c, !PT ;  /* 0x000000080c0c7c12 */ /* 0x000fe2000f8e3cff */
[----:B------:R-:W-:Y:S02]  /*2590*/  ULEA UR8, UR4, UR13, 0xc ;  /* 0x0000000d04087291 */ /* 0x000fe4000f8e60ff */
[----:B------:R-:W-:Y:S01]  /*25a0*/  UIADD3 UR14, UP1, UPT, UR26, 0x80, URZ ;  /* 0x000000801a0e7890 */ /* 0x000fe2000ff3e0ff */
[----:B-1----:R-:W-:Y:S01]  /*25b0*/  SHF.L.U32 R0, R12, 0x1f, RZ ;  /* 0x0000001f0c007819 */ /* 0x002fe200000006ff */
[----:B------:R-:W-:Y:S02]  /*25c0*/  UIADD3.X UR23, UPT, UPT, URZ, UR27, URZ, UP0, !UPT ;  /* 0x0000001bff177290 */ /* 0x000fe400087fe4ff */
[----:B------:R-:W-:Y:S02]  /*25d0*/  UISETP.NE.AND UP0, UPT, UR7, UR25, UPT ;  /* 0x000000190700728c */ /* 0x000fe4000bf05270 */
[----:B------:R-:W-:-:S02]  /*25e0*/  ULEA UR5, UR6, UR13, 0x3 ;  /* 0x0000000d06057291 */ /* 0x000fc4000f8e18ff */
[----:B------:R-:W-:Y:S02]  /*25f0*/  ULOP3.LUT UR9, UR9, 0xfefffff8, URZ, 0xc0, !UPT ;  /* 0xfefffff809097892 */ /* 0x000fe4000f8ec0ff */
[----:B------:R-:W-:Y:S02]  /*2600*/  ULEA UR16, UR4, UR30, 0xb ;  /* 0x0000001e04107291 */ /* 0x000fe4000f8e58ff */
[----:B------:R-:W-:Y:S02]  /*2610*/  UIADD3 UR8, UPT, UPT, UR8, 0x3500, URZ ;  /* 0x0000350008087890 */ /* 0x000fe4000fffe0ff */
[----:B------:R-:W-:Y:S01]  /*2620*/  UIADD3.X UR15, UPT, UPT, URZ, UR27, URZ, UP1, !UPT ;  /* 0x0000001bff0f7290 */ /* 0x000fe20008ffe4ff */
[----:B------:R4:W1:Y:S01]  /*2630*/  SYNCS.PHASECHK.TRANS64.TRYWAIT P0, [UR5+0x118], R0 ;  /* 0x00011800ff0075a7 */ /* 0x0008620008001105 */
[----:B------:R-:W-:Y:S01]  /*2640*/  UPRMT UR4, URZ, 0x5410, UR24 ;  /* 0x00005410ff047896 */ /* 0x000fe20008000018 */
[----:B------:R-:W-:Y:S01]  /*2650*/  UMOV UR32, 0x0 ;  /* 0x0000000000207882 */ /* 0x000fe20000000000 */
[----:B------:R-:W-:Y:S01]  /*2660*/  UMOV UR33, 0x10000000 ;  /* 0x1000000000217882 */ /* 0x000fe20000000000 */
[----:B------:R-:W-:Y:S01]  /*2670*/  UMOV UR11, UR35 ;  /* 0x00000023000b7c82 */ /* 0x000fe20008000000 */
[----:B------:R-:W-:Y:S01]  /*2680*/  UMOV UR12, UR36 ;  /* 0x00000024000c7c82 */ /* 0x000fe20008000000 */
[----:B------:R-:W-:Y:S01]  /*2690*/  UMOV UR20, UR36 ;  /* 0x0000002400147c82 */ /* 0x000fe20008000000 */
[----:B------:R-:W-:Y:S01]  /*26a0*/  UMOV UR17, UR9 ;  /* 0x0000000900117c82 */ /* 0x000fe20008000000 */
[----:B------:R-:W-:Y:S01]  /*26b0*/  UMOV UR18, UR10 ;  /* 0x0000000a00127c82 */ /* 0x000fe20008000000 */
[----:B------:R-:W-:Y:S01]  /*26c0*/  UTMALDG.3D.2CTA [UR8], [UR14], desc[UR32] ;  /* 0x000020080e0075b4 */ /* 0x000fe20008211000 */
[----:B------:R2:W-:Y:S02]  /*26d0*/  UTMALDG.3D.MULTICAST.2CTA [UR16], [UR22], UR4, desc[UR32] ;  /* 0x00002010160073b4 */ /* 0x0005e40008211804 */
[----:B--2---:R-:W-:Y:S01]  /*26e0*/  UMOV UR4, UR6 ;  /* 0x0000000600047c82 */ /* 0x004fe20008000000 */
[----:B------:R-:W-:Y:S05]  /*26f0*/  BRA.U UP0, `(.L_x_39) ;  /* 0xfffffffd00487547 */ /* 0x000fea000b83ffff */
.L_x_33:
[C---:B------:R-:W-:Y:S01]  /*2700*/  LEA R3, R11.reuse, UR13, 0x3 ;  /* 0x0000000d0b037c11 */ /* 0x040fe2000f8e18ff */
[----:B------:R-:W-:Y:S01]  /*2710*/  NOP ;  /* 0x0000000000007918 */ /* 0x000fe20000000000 */
[----:B-1--4-:R-:W-:Y:S02]  /*2720*/  SHF.L.U32 R0, R10, 0x1f, RZ ;  /* 0x0000001f0a007819 */ /* 0x012fe400000006ff */
[----:B------:R-:W-:Y:S02]  /*2730*/  LEA R4, R11, UR13, 0x4 ;  /* 0x0000000d0b047c11 */ /* 0x000fe4000f8e20ff */
[----:B---3--:R-:W1:Y:S02]  /*2740*/  SYNCS.PHASECHK.TRANS64.TRYWAIT P0, [R3+URZ+0x270], R0 ;  /* 0x00027000030075a7 */ /* 0x008e6400080011ff */
[----:B-1----:R-:W-:Y:S05]  /*2750*/  @!P0 BRA `(.L_x_40) ;  /* 0x0000006c002c8947 */ /* 0x002fea0003800000 */
.L_x_168:
[----:B------:R-:W3:Y:S01]  /*2760*/  LDS.128 R4, [R4+0x300] ;  /* 0x0003000004047984 */ /* 0x000ee20000000c00 */
[----:B------:R-:W-:Y:S01]  /*2770*/  UISETP.GE.AND UP0, UPT, UR42, 0x1, UPT ;  /* 0x000000012a00788c */ /* 0x000fe2000bf06270 */
[----:B------:R-:W-:Y:S01]  /*2780*/  @!PT LDS RZ, [RZ] ;  /* 0x00000000fffff984 */ /* 0x000fe20000000800 */
[----:B------:R-:W-:Y:S01]  /*2790*/  @!PT LDS RZ, [RZ] ;  /* 0x00000000fffff984 */ /* 0x000fe20000000800 */
[----:B------:R-:W-:Y:S01]  /*27a0*/  @!PT LDS RZ, [RZ] ;  /* 0x00000000fffff984 */ /* 0x000fe20000000800 */
[----:B------:R-:W-:Y:S01]  /*27b0*/  @!PT LDS RZ, [RZ] ;  /* 0x00000000fffff984 */ /* 0x000fe20000000800 */
[----:B------:R4:W-:Y:S06]  /*27c0*/  MEMBAR.ALL.CTA ;  /* 0x0000000000007992 */ /* 0x0009ec0000008000 */
[----:B----4-:R-:W4:Y:S01]  /*27d0*/  FENCE.VIEW.ASYNC.S ;  /* 0x00000000000073c6 */ /* 0x010f220000000000 */
[----:B---3--:R-:W-:-:S13]  /*27e0*/  LOP3.LUT P0, RZ, R6, 0x1, RZ, 0xc0, !PT ;  /* 0x0000000106ff7812 */ /* 0x008fda000780c0ff */
[----:B----4-:R-:W-:Y:S01]  /*27f0*/  VOTEU.ANY UP1, P0 ;  /* 0x0000000000ff7886 */ /* 0x010fe20000020100 */
[----:B------:R-:W-:-:S13]  /*2800*/  PLOP3.LUT P0, PT, PT, PT, UP1, 0x80, 0x8 ;  /* 0x000000000008781c */ /* 0x000fda0003f0f018 */
[----:B-1----:R-:W-:Y:S02]  /*2810*/  @P0 LOP3.LUT R0, R5, 0xffff, RZ, 0xc0, !PT ;  /* 0x0000ffff05000812 */ /* 0x002fe400078ec0ff */
[----:B------:R-:W-:Y:S02]  /*2820*/  @P0 MOV R2, R4 ;  /* 0x0000000400020202 */ /* 0x000fe40000000f00 */
[----:B------:R-:W-:Y:S01]  /*2830*/  @P0 R2UR UR5, R0 ;  /* 0x00000000000502ca */ /* 0x000fe200000e0000 */
[----:B------:R-:W-:Y:S01]  /*2840*/  VIADD R0, R3, 0x280 ;  /* 0x0000028003007836 */ /* 0x000fe20000000000 */
[----:B------:R-:W-:Y:S02]  /*2850*/  @P0 SHF.R.U32.HI R4, RZ, 0x10, R5 ;  /* 0x00000010ff040819 */ /* 0x000fe40000011605 */
[----:B------:R-:W-:Y:S02]  /*2860*/  @P0 R2UR UR7, R2 ;  /* 0x00000000020702ca */ /* 0x000fe400000e0000 */
[----:B------:R-:W-:-:S02]  /*2870*/  PRMT R0, RZ, 0x654, R0 ;  /* 0x00000654ff007816 */ /* 0x000fc40000000000 */
[----:B------:R-:W-:Y:S02]  /*2880*/  @P0 R2UR UR4, R4 ;  /* 0x00000000040402ca */ /* 0x000fe400000e0000 */
[----:B------:R1:W-:Y:S03]  /*2890*/  SYNCS.ARRIVE.TRANS64.RED.A1T0 RZ, [R0+URZ], RZ ;  /* 0x000000ff00ff79a7 */ /* 0x0003e600081004ff */
[----:B------:R-:W-:-:S04]  /*28a0*/  @UP1 UMOV UR31, UR5 ;  /* 0x00000005001f1c82 */ /* 0x000fc80008000000 */
[----:B------:R-:W-:-:S04]  /*28b0*/  @UP1 UMOV UR37, UR7 ;  /* 0x0000000700251c82 */ /* 0x000fc80008000000 */
[----:B------:R-:W-:Y:S01]  /*28c0*/  @UP1 UMOV UR36, UR4 ;  /* 0x0000000400241c82 */ /* 0x000fe20008000000 */
[----:B------:R-:W-:Y:S05]  /*28d0*/  BRA.U !UP0, `(.L_x_41) ;  /* 0x0000000108d47547 */ /* 0x000fea000b800000 */
[----:B------:R-:W2:Y:S01]  /*28e0*/  LDCU.128 UR16, c[0x0][0xb10] ;  /* 0x00016200ff1077ac */ /* 0x000ea20008000c00 */
[----:B------:R-:W3:Y:S01]  /*28f0*/  LDCU UR12, c[0x0][0xb20] ;  /* 0x00016400ff0c77ac */ /* 0x000ee20008000800 */
[----:B------:R-:W4:Y:S01]  /*2900*/  LDCU UR20, c[0x0][0xb0c] ;  /* 0x00016180ff1477ac */ /* 0x000f220008000800 */
[----:B------:R-:W1:Y:S01]  /*2910*/  LDCU.64 UR8, c[0x0][0xb28] ;  /* 0x00016500ff0877ac */ /* 0x000e620008000a00 */
[----:B------:R-:W-:Y:S02]  /*2920*/  UISETP.NE.AND UP3, UPT, UR42, 0x1, UPT ;  /* 0x000000012a00788c */ /* 0x000fe4000bf65270 */
[----:B--2---:R-:W-:Y:S02]  /*2930*/  UIMAD.WIDE.U32 UR10, UR38, UR19, URZ ;  /* 0x00000013260a72a5 */ /* 0x004fe4000f8e00ff */
[----:B------:R-:W-:Y:S02]  /*2940*/  UIMAD.WIDE.U32 UR4, UR39, UR16, URZ ;  /* 0x00000010270472a5 */ /* 0x000fe4000f8e00ff */
[----:B------:R-:W-:-:S02]  /*2950*/  UISETP.NE.AND UP0, UPT, UR18, 0x1, UPT ;  /* 0x000000011200788c */ /* 0x000fc4000bf05270 */
[----:B------:R-:W-:Y:S01]  /*2960*/  UIMAD.WIDE.U32 UR22, UR31, UR19, URZ ;  /* 0x000000131f1672a5 */ /* 0x000fe2000f8e00ff */
[----:B------:R-:W-:Y:S02]  /*2970*/  UMOV UR10, UR11 ;  /* 0x0000000b000a7c82 */ /* 0x000fe40008000000 */
[----:B------:R-:W-:Y:S01]  /*2980*/  UMOV UR4, UR5 ;  /* 0x0000000500047c82 */ /* 0x000fe20008000000 */
[----:B---3--:R-:W-:Y:S02]  /*2990*/  USHF.R.U32.HI UR10, URZ, UR12, UR10 ;  /* 0x0000000cff0a7299 */ /* 0x008fe4000801160a */
[----:B----4-:R-:W-:Y:S02]  /*29a0*/  UISETP.NE.AND UP2, UPT, UR20, 0x1, UPT ;  /* 0x000000011400788c */ /* 0x010fe4000bf45270 */
[----:B------:R-:W-:Y:S02]  /*29b0*/  USHF.R.U32.HI UR4, URZ, UR17, UR4 ;  /* 0x00000011ff047299 */ /* 0x000fe40008011604 */
[----:B------:R-:W-:-:S02]  /*29c0*/  USEL UR5, UR38, UR10, !UP0 ;  /* 0x0000000a26057287 */ /* 0x000fc4000c000000 */
[----:B------:R-:W-:Y:S02]  /*29d0*/  USEL UR7, UR39, UR4, !UP2 ;  /* 0x0000000427077287 */ /* 0x000fe4000d000000 */
[----:B-1----:R-:W-:Y:S01]  /*29e0*/  UIMAD.WIDE.U32 UR10, UR5, UR8, URZ ;  /* 0x00000008050a72a5 */ /* 0x002fe2000f8e00ff */
[----:B------:R-:W-:Y:S01]  /*29f0*/  UMOV UR4, UR23 ;  /* 0x0000001700047c82 */ /* 0x000fe20008000000 */
[----:B------:R-:W-:Y:S02]  /*2a00*/  UIMAD.WIDE.U32 UR14, UR37, UR16, URZ ;  /* 0x00000010250e72a5 */ /* 0x000fe4000f8e00ff */
[----:B------:R-:W-:-:S03]  /*2a10*/  UIMAD.WIDE.U32 UR22, UR7, UR8, URZ ;  /* 0x00000008071672a5 */ /* 0x000fc6000f8e00ff */
[----:B------:R-:W-:Y:S01]  /*2a20*/  UMOV UR10, UR11 ;  /* 0x0000000b000a7c82 */ /* 0x000fe20008000000 */
[----:B------:R-:W-:Y:S02]  /*2a30*/  USHF.R.U32.HI UR4, URZ, UR12, UR4 ;  /* 0x0000000cff047299 */ /* 0x000fe40008011604 */
[----:B------:R-:W-:Y:S01]  /*2a40*/  @UP3 USHF.R.U32.HI UR5, URZ, UR9, UR10 ;  /* 0x00000009ff053299 */ /* 0x000fe2000801160a */
[----:B------:R-:W-:Y:S01]  /*2a50*/  UMOV UR14, UR15 ;  /* 0x0000000f000e7c82 */ /* 0x000fe20008000000 */
[----:B------:R-:W-:Y:S01]  /*2a60*/  UMOV UR22, UR23 ;  /* 0x0000001700167c82 */ /* 0x000fe20008000000 */
[----:B------:R-:W-:Y:S02]  /*2a70*/  USHF.R.U32.HI UR17, URZ, UR17, UR14 ;  /* 0x00000011ff117299 */ /* 0x000fe4000801160e */
[----:B------:R-:W-:Y:S02]  /*2a80*/  USEL UR4, UR31, UR4, !UP0 ;  /* 0x000000041f047287 */ /* 0x000fe4000c000000 */
[----:B------:R-:W-:-:S02]  /*2a90*/  @UP3 USHF.R.U32.HI UR7, URZ, UR9, UR22 ;  /* 0x00000009ff073299 */ /* 0x000fc40008011616 */
[----:B------:R-:W-:Y:S02]  /*2aa0*/  UIMAD UR10, UR42, UR5, URZ ;  /* 0x000000052a0a72a4 */ /* 0x000fe4000f8e02ff */
[----:B------:R-:W-:Y:S02]  /*2ab0*/  USEL UR5, UR37, UR17, !UP2 ;  /* 0x0000001125057287 */ /* 0x000fe4000d000000 */
[----:B------:R-:W-:Y:S02]  /*2ac0*/  UIMAD UR12, UR42, UR7, URZ ;  /* 0x000000072a0c72a4 */ /* 0x000fe4000f8e02ff */
[----:B------:R-:W-:Y:S02]  /*2ad0*/  UISETP.GE.AND UP0, UPT, UR4, UR10, UPT ;  /* 0x0000000a0400728c */ /* 0x000fe4000bf06270 */
[----:B------:R-:W-:Y:S02]  /*2ae0*/  UIMAD.WIDE.U32 UR10, UR4, UR8, URZ ;  /* 0x00000008040a72a5 */ /* 0x000fe4000f8e00ff */
[----:B------:R-:W-:-:S02]  /*2af0*/  UISETP.GE.OR UP0, UPT, UR5, UR12, UP0 ;  /* 0x0000000c0500728c */ /* 0x000fc40008706670 */
[----:B------:R-:W-:Y:S02]  /*2b00*/  UIMAD.WIDE.U32 UR14, UR5, UR8, URZ ;  /* 0x00000008050e72a5 */ /* 0x000fe4000f8e00ff */
[----:B------:R-:W-:Y:S01]  /*2b10*/  UIADD3 UR12, UPT, UPT, -UR5, URZ, URZ ;  /* 0x000000ff050c7290 */ /* 0x000fe2000fffe1ff */
[----:B------:R-:W-:Y:S01]  /*2b20*/  UMOV UR10, UR11 ;  /* 0x0000000b000a7c82 */ /* 0x000fe20008000000 */
[----:B------:R-:W-:Y:S02]  /*2b30*/  UIADD3 UR11, UPT, UPT, -UR4, URZ, URZ ;  /* 0x000000ff040b7290 */ /* 0x000fe4000fffe1ff */
[----:B------:R-:W-:-:S03]  /*2b40*/  USHF.R.U32.HI UR10, URZ, UR9, UR10 ;  /* 0x00000009ff0a7299 */ /* 0x000fc6000801160a */
[----:B------:R-:W-:Y:S01]  /*2b50*/  @!UP0 UMOV UR8, UR15 ;  /* 0x0000000f00088c82 */ /* 0x000fe20008000000 */
[----:B------:R-:W-:Y:S02]  /*2b60*/  UIMAD UR11, UR18, UR11, UR31 ;  /* 0x0000000b120b72a4 */ /* 0x000fe4000f8e021f */
[----:B------:R-:W-:Y:S02]  /*2b70*/  USEL UR10, UR4, UR10, !UP3 ;  /* 0x0000000a040a7287 */ /* 0x000fe4000d800000 */
[----:B------:R-:W-:Y:S02]  /*2b80*/  @!UP0 USHF.R.U32.HI UR8, URZ, UR9, UR8 ;  /* 0x00000009ff088299 */ /* 0x000fe40008011608 */
[----:B------:R-:W-:Y:S02]  /*2b90*/  UIADD3 UR9, UPT, UPT, -UR10, URZ, URZ ;  /* 0x000000ff0a097290 */ /* 0x000fe4000fffe1ff */
[----:B------:R-:W-:Y:S02]  /*2ba0*/  @!UP0 USEL UR8, UR5, UR8, !UP3 ;  /* 0x0000000805088287 */ /* 0x000fe4000d800000 */
[----:B------:R-:W-:-:S02]  /*2bb0*/  UIMAD UR9, UR42, UR9, UR4 ;  /* 0x000000092a0972a4 */ /* 0x000fc4000f8e0204 */
[----:B------:R-:W-:Y:S02]  /*2bc0*/  @!UP0 UIADD3 UR10, UPT, UPT, UR10, -UR8, URZ ;  /* 0x800000080a0a8290 */ /* 0x000fe4000fffe0ff */
[----:B------:R-:W-:Y:S02]  /*2bd0*/  @!UP0 UIMAD UR8, UR9, UR7, UR8 ;  /* 0x00000007090882a4 */ /* 0x000fe4000f8e0208 */
[----:B------:R-:W-:Y:S02]  /*2be0*/  @!UP0 UIMAD UR4, UR42, UR10, UR5 ;  /* 0x0000000a2a0482a4 */ /* 0x000fe4000f8e0205 */
[----:B------:R-:W-:Y:S02]  /*2bf0*/  UIMAD UR7, UR20, UR12, UR37 ;  /* 0x0000000c140772a4 */ /* 0x000fe4000f8e0225 */
[----:B------:R-:W-:Y:S01]  /*2c00*/  UIMAD UR31, UR4, UR18, UR11 ;  /* 0x00000012041f72a4 */ /* 0x000fe2000f8e020b */
[----:B------:R-:W-:Y:S02]  /*2c10*/  @!UP0 UMOV UR5, UR8 ;  /* 0x0000000800058c82 */ /* 0x000fe40008000000 */
[----:B------:R-:W-:-:S12]  /*2c20*/  UIMAD UR37, UR5, UR20, UR7 ;  /* 0x00000014052572a4 */ /* 0x000fd8000f8e0207 */
.L_x_41:
[----:B------:R-:W3:Y:S02]  /*2c30*/  LDCU UR4, c[0x0][0xb30] ;  /* 0x00016600ff0477ac */ /* 0x000ee40008000800 */
[----:B---3--:R-:W-:-:S09]  /*2c40*/  UISETP.NE.AND UP0, UPT, UR4, 0x1, UPT ;  /* 0x000000010400788c */ /* 0x008fd2000bf05270 */
[----:B------:R-:W-:Y:S05]  /*2c50*/  BRA.U UP0, `(.L_x_42) ;  /* 0x0000000100447547 */ /* 0x000fea000b800000 */
[----:B------:R-:W3:Y:S01]  /*2c60*/  LDCU.128 UR16, c[0x0][0xb10] ;  /* 0x00016200ff1077ac */ /* 0x000ee20008000c00 */
[----:B------:R-:W4:Y:S01]  /*2c70*/  LDCU UR10, c[0x0][0xb0c] ;  /* 0x00016180ff0a77ac */ /* 0x000f220008000800 */
[----:B------:R-:W1:Y:S01]  /*2c80*/  LDCU UR7, c[0x0][0xb20] ;  /* 0x00016400ff0777ac */ /* 0x000e620008000800 */
[----:B---3--:R-:W-:Y:S02]  /*2c90*/  UIMAD.WIDE.U32 UR8, UR37, UR16, URZ ;  /* 0x00000010250872a5 */ /* 0x008fe4000f8e00ff */
[----:B------:R-:W-:Y:S02]  /*2ca0*/  UIMAD.WIDE.U32 UR4, UR31, UR19, URZ ;  /* 0x000000131f0472a5 */ /* 0x000fe4000f8e00ff */
[----:B----4-:R-:W-:Y:S02]  /*2cb0*/  UISETP.NE.AND UP2, UPT, UR10, 0x1, UPT ;  /* 0x000000010a00788c */ /* 0x010fe4000bf45270 */
[----:B------:R-:W-:Y:S01]  /*2cc0*/  UISETP.NE.AND UP0, UPT, UR18, 0x1, UPT ;  /* 0x000000011200788c */ /* 0x000fe2000bf05270 */
[----:B------:R-:W-:-:S02]  /*2cd0*/  UMOV UR8, UR9 ;  /* 0x0000000900087c82 */ /* 0x000fc40008000000 */
[----:B------:R-:W-:Y:S01]  /*2ce0*/  UMOV UR4, UR5 ;  /* 0x0000000500047c82 */ /* 0x000fe20008000000 */
[----:B------:R-:W-:Y:S02]  /*2cf0*/  USHF.R.U32.HI UR17, URZ, UR17, UR8 ;  /* 0x00000011ff117299 */ /* 0x000fe40008011608 */
[----:B-1----:R-:W-:Y:S02]  /*2d00*/  USHF.R.U32.HI UR4, URZ, UR7, UR4 ;  /* 0x00000007ff047299 */ /* 0x002fe40008011604 */
[----:B------:R-:W-:Y:S02]  /*2d10*/  USEL UR5, UR37, UR17, !UP2 ;  /* 0x0000001125057287 */ /* 0x000fe4000d000000 */
[----:B------:R-:W-:-:S04]  /*2d20*/  USEL UR4, UR31, UR4, !UP0 ;  /* 0x000000041f047287 */ /* 0x000fc8000c000000 */
[----:B------:R-:W-:Y:S02]  /*2d30*/  UIADD3 UR7, UPT, UPT, UR5, -UR4, URZ ;  /* 0x8000000405077290 */ /* 0x000fe4000fffe0ff */
[----:B------:R-:W-:Y:S02]  /*2d40*/  UIADD3 UR4, UPT, UPT, -UR5, UR4, URZ ;  /* 0x0000000405047290 */ /* 0x000fe4000fffe1ff */
[----:B------:R-:W-:Y:S02]  /*2d50*/  UIMAD UR31, UR7, UR18, UR31 ;  /* 0x00000012071f72a4 */ /* 0x000fe4000f8e021f */
[----:B------:R-:W-:-:S12]  /*2d60*/  UIMAD UR37, UR4, UR10, UR37 ;  /* 0x0000000a042572a4 */ /* 0x000fd8000f8e0225 */
.L_x_42:
[----:B------:R-:W-:Y:S01]  /*2d70*/  VIADD R11, R11, 0x1 ;  /* 0x000000010b0b7836 */ /* 0x000fe20000000000 */
[----:B------:R-:W-:Y:S02]  /*2d80*/  R2UR UR5, R51 ;  /* 0x00000000330572ca */ /* 0x000fe400000e0000 */
[----:B------:R-:W-:Y:S02]  /*2d90*/  R2UR UR4, R50 ;  /* 0x00000000320472ca */ /* 0x000fe400000e0000 */
[C---:B------:R-:W-:Y:S02]  /*2da0*/  ISETP.NE.AND P0, PT, R11.reuse, 0x2, PT ;  /* 0x000000020b00780c */ /* 0x040fe40003f05270 */
[----:B------:R-:W-:Y:S02]  /*2db0*/  PLOP3.LUT P1, PT, PT, PT, PT, 0x80, 0x8 ;  /* 0x000000000008781c */ /* 0x000fe40003f2f070 */
[----:B-1----:R-:W-:Y:S02]  /*2dc0*/  SEL R0, RZ, 0x1, P0 ;  /* 0x00000001ff007807 */ /* 0x002fe40000000000 */
[----:B------:R-:W-:-:S02]  /*2dd0*/  SEL R11, R11, RZ, P0 ;  /* 0x000000ff0b0b7207 */ /* 0x000fc40000000000 */
[----:B------:R-:W-:Y:S01]  /*2de0*/  LOP3.LUT R10, R10, R0, RZ, 0x3c, !PT ;  /* 0x000000000a0a7212 */ /* 0x000fe200078e3cff */
[----:B------:R-:W-:Y:S02]  /*2df0*/  UIADD3 UR32, UPT, UPT, UR37, UR5, URZ ;  /* 0x0000000525207290 */ /* 0x000fe4000fffe0ff */
[----:B------:R-:W-:Y:S01]  /*2e00*/  UIADD3 UR33, UPT, UPT, UR31, UR4, URZ ;  /* 0x000000041f217290 */ /* 0x000fe2000fffe0ff */
[----:B------:R-:W-:Y:S11]  /*2e10*/  BRA.U UP1, `(.L_x_43) ;  /* 0xfffffff101387547 */ /* 0x000ff6000b83ffff */
[----:B------:R-:W-:Y:S01]  /*2e20*/  UIADD3 UR13, UPT, UPT, UR13, 0x118, URZ ;  /* 0x000001180d0d7890 */ /* 0x000fe2000fffe0ff */
[----:B------:R-:W-:-:S03]  /*2e30*/  SHF.L.U32 R2, R12, 0x1f, RZ ;  /* 0x0000001f0c027819 */ /* 0x000fc600000006ff */
[----:B------:R-:W-:-:S09]  /*2e40*/  ULEA UR4, UR6, UR13, 0x3 ;  /* 0x0000000d06047291 */ /* 0x000fd2000f8e18ff */
[----:B------:R-:W1:Y:S02]  /*2e50*/  SYNCS.PHASECHK.TRANS64.TRYWAIT P0, [UR4], R2 ;  /* 0x00000002ff0075a7 */ /* 0x000e640008001104 */
[----:B-1----:R-:W-:Y:S05]  /*2e60*/  @!P0 BRA `(.L_x_44) ;  /* 0x00000064007c8947 */ /* 0x002fea0003800000 */
.L_x_170:
[----:B------:R-:W-:-:S04]  /*2e70*/  UIADD3 UR4, UPT, UPT, UR6, 0x1, URZ ;  /* 0x0000000106047890 */ /* 0x000fc8000fffe0ff */
[----:B------:R-:W-:-:S04]  /*2e80*/  UISETP.NE.AND UP0, UPT, UR4, 0x23, UPT ;  /* 0x000000230400788c */ /* 0x000fc8000bf05270 */
[----:B------:R-:W-:Y:S02]  /*2e90*/  USEL UR6, URZ, 0x1, UP0 ;  /* 0x00000001ff067887 */ /* 0x000fe40008000000 */
[----:B------:R-:W-:-:S04]  /*2ea0*/  USEL UR4, UR4, URZ, UP0 ;  /* 0x000000ff04047287 */ /* 0x000fc80008000000 */
[----:B------:R-:W-:Y:S01]  /*2eb0*/  ULEA UR5, UR4, UR13, 0x3 ;  /* 0x0000000d04057291 */ /* 0x000fe2000f8e18ff */
[----:B-1----:R-:W-:-:S04]  /*2ec0*/  LOP3.LUT R2, R12, UR6, RZ, 0x3c, !PT ;  /* 0x000000060c027c12 */ /* 0x002fc8000f8e3cff */
[----:B------:R-:W-:-:S04]  /*2ed0*/  SHF.L.U32 R3, R2, 0x1f, RZ ;  /* 0x0000001f02037819 */ /* 0x000fc800000006ff */
[----:B------:R-:W1:Y:S02]  /*2ee0*/  SYNCS.PHASECHK.TRANS64.TRYWAIT P0, [UR5], R3 ;  /* 0x00000003ff0075a7 */ /* 0x000e640008001105 */
[----:B-1----:R-:W-:Y:S05]  /*2ef0*/  @!P0 BRA `(.L_x_45) ;  /* 0x0000006400708947 */ /* 0x002fea0003800000 */
.L_x_172:
[----:B------:R-:W-:-:S04]  /*2f00*/  UIADD3 UR4, UPT, UPT, UR4, 0x1, URZ ;  /* 0x0000000104047890 */ /* 0x000fc8000fffe0ff */
[----:B------:R-:W-:-:S04]  /*2f10*/  UISETP.NE.AND UP0, UPT, UR4, 0x23, UPT ;  /* 0x000000230400788c */ /* 0x000fc8000bf05270 */
[----:B------:R-:W-:Y:S02]  /*2f20*/  USEL UR6, URZ, 0x1, UP0 ;  /* 0x00000001ff067887 */ /* 0x000fe40008000000 */
[----:B------:R-:W-:-:S04]  /*2f30*/  USEL UR4, UR4, URZ, UP0 ;  /* 0x000000ff04047287 */ /* 0x000fc80008000000 */
[----:B------:R-:W-:Y:S01]  /*2f40*/  ULEA UR5, UR4, UR13, 0x3 ;  /* 0x0000000d04057291 */ /* 0x000fe2000f8e18ff */
[----:B------:R-:W-:-:S04]  /*2f50*/  LOP3.LUT R2, R2, UR6, RZ, 0x3c, !PT ;  /* 0x0000000602027c12 */ /* 0x000fc8000f8e3cff */
[----:B-1----:R-:W-:-:S04]  /*2f60*/  SHF.L.U32 R3, R2, 0x1f, RZ ;  /* 0x0000001f02037819 */ /* 0x002fc800000006ff */
[----:B------:R-:W1:Y:S02]  /*2f70*/  SYNCS.PHASECHK.TRANS64.TRYWAIT P0, [UR5], R3 ;  /* 0x00000003ff0075a7 */ /* 0x000e640008001105 */
[----:B-1----:R-:W-:Y:S05]  /*2f80*/  @!P0 BRA `(.L_x_46) ;  /* 0x0000006400648947 */ /* 0x002fea0003800000 */
.L_x_174:
        /* <DEDUP_REMOVED lines=9> */
.L_x_176:
        /* <DEDUP_REMOVED lines=9> */
.L_x_178:
        /* <DEDUP_REMOVED lines=9> */
.L_x_180:
        /* <DEDUP_REMOVED lines=9> */
.L_x_182:
        /* <DEDUP_REMOVED lines=9> */
.L_x_184:
        /* <DEDUP_REMOVED lines=9> */
.L_x_186:
        /* <DEDUP_REMOVED lines=9> */
.L_x_188:
        /* <DEDUP_REMOVED lines=9> */
.L_x_190:
        /* <DEDUP_REMOVED lines=9> */
.L_x_192:
        /* <DEDUP_REMOVED lines=9> */
.L_x_194:
        /* <DEDUP_REMOVED lines=9> */
.L_x_196:
        /* <DEDUP_REMOVED lines=9> */
.L_x_198:
        /* <DEDUP_REMOVED lines=9> */
.L_x_200:
        /* <DEDUP_REMOVED lines=9> */
.L_x_202:
        /* <DEDUP_REMOVED lines=9> */
.L_x_204:
        /* <DEDUP_REMOVED lines=9> */
.L_x_206:
        /* <DEDUP_REMOVED lines=9> */
.L_x_208:
        /* <DEDUP_REMOVED lines=9> */
.L_x_210:
        /* <DEDUP_REMOVED lines=9> */
.L_x_212:
        /* <DEDUP_REMOVED lines=9> */
.L_x_214:
        /* <DEDUP_REMOVED lines=9> */
.L_x_216:
        /* <DEDUP_REMOVED lines=9> */
.L_x_218:
        /* <DEDUP_REMOVED lines=9> */
.L_x_220:
        /* <DEDUP_REMOVED lines=9> */
.L_x_222:
        /* <DEDUP_REMOVED lines=9> */
.L_x_224:
        /* <DEDUP_REMOVED lines=9> */
.L_x_226:
        /* <DEDUP_REMOVED lines=9> */
.L_x_228:
        /* <DEDUP_REMOVED lines=9> */
.L_x_230:
        /* <DEDUP_REMOVED lines=9> */
.L_x_232:
        /* <DEDUP_REMOVED lines=9> */
.L_x_234:
        /* <DEDUP_REMOVED lines=9> */
.L_x_236:
[----:B------:R-:W-:-:S04]  /*4100*/  UIADD3 UR4, UPT, UPT, UR4, 0x1, URZ ;  /* 0x0000000104047890 */ /* 0x000fc8000fffe0ff */
[----:B------:R-:W-:-:S04]  /*4110*/  UISETP.NE.AND UP0, UPT, UR4, 0x23, UPT ;  /* 0x000000230400788c */ /* 0x000fc8000bf05270 */
[----:B------:R-:W-:Y:S02]  /*4120*/  USEL UR5, URZ, 0x1, UP0 ;  /* 0x00000001ff057887 */ /* 0x000fe40008000000 */
[----:B------:R-:W-:-:S04]  /*4130*/  USEL UR4, UR4, URZ, UP0 ;  /* 0x000000ff04047287 */ /* 0x000fc80008000000 */
[----:B------:R-:W-:Y:S01]  /*4140*/  ULEA UR4, UR4, UR13, 0x3 ;  /* 0x0000000d04047291 */ /* 0x000fe2000f8e18ff */
[----:B------:R-:W-:-:S04]  /*4150*/  LOP3.LUT R2, R2, UR5, RZ, 0x3c, !PT ;  /* 0x0000000502027c12 */ /* 0x000fc8000f8e3cff */
[----:B------:R-:W-:Y:S01]  /*4160*/  SHF.L.U32 R2, R2, 0x1f, RZ ;  /* 0x0000001f02027819 */ /* 0x000fe200000006ff */
[----:B-1----:R-:W-:-:S07]  /*4170*/  IMAD.U32 R0, RZ, RZ, UR4 ;  /* 0x00000004ff007e24 */ /* 0x002fce000f8e00ff */
.L_x_78:
[----:B-1----:R1:W3:Y:S02]  /*4180*/  SYNCS.PHASECHK.TRANS64.TRYWAIT P0, [R0+URZ], R2 ;  /* 0x00000002000075a7 */ /* 0x0022e400080011ff */
[----:B---3--:R-:W-:Y:S05]  /*4190*/  @!P0 NANOSLEEP.SYNCS 0x989680 ;  /* 0x009896800000895d */ /* 0x008fea0003900000 */
[----:B------:R-:W3:Y:S02]  /*41a0*/  @!P0 SYNCS.PHASECHK.TRANS64 P0, [R0+URZ], R2 ;  /* 0x00000002000085a7 */ /* 0x000ee400080010ff */
[----:B--23--:R-:W-:Y:S05]  /*41b0*/  @P0 EXIT ;  /* 0x000000000000094d */ /* 0x00cfea0003800000 */
[----:B------:R-:W-:Y:S05]  /*41c0*/  BRA `(.L_x_78) ;  /* 0xfffffffc00ec7947 */ /* 0x000fea000383ffff */
.L_x_23:
[----:B------:R-:W2:Y:S02]  /*41d0*/  S2UR UR4, SR_CgaCtaId ;  /* 0x00000000000479c3 */ /* 0x000ea40000008800 */
[----:B--2---:R-:W-:-:S04]  /*41e0*/  UISETP.NE.AND UP0, UPT, UR4, URZ, UPT ;  /* 0x000000ff0400728c */ /* 0x004fc8000bf05270 */
[----:B------:R-:W-:-:S09]  /*41f0*/  UISETP.NE.OR UP0, UPT, UR20, 0x1, UP0 ;  /* 0x000000011400788c */ /* 0x000fd20008705670 */
[----:B------:R-:W-:Y:S05]  /*4200*/  BRA.U UP0, `(.L_x_79) ;  /* 0x00000005004c7547 */ /* 0x000fea000b800000 */
[----:B------:R-:W2:Y:S01]  /*4210*/  S2UR UR5, SR_CgaCtaId ;  /* 0x00000000000579c3 */ /* 0x000ea20000008800 */
[----:B------:R-:W-:Y:S01]  /*4220*/  UMOV UR4, 0x400 ;  /* 0x0000040000047882 */ /* 0x000fe20000000000 */
[----:B------:R-:W-:Y:S01]  /*4230*/  ISETP.GE.U32.AND P2, PT, R3, 0x8, PT ;  /* 0x000000080300780c */ /* 0x000fe20003f46070 */
[----:B------:R-:W-:Y:S01]  /*4240*/  IMAD.MOV.U32 R12, RZ, RZ, 0x1 ;  /* 0x00000001ff0c7424 */ /* 0x000fe200078e00ff */
[----:B------:R-:W-:Y:S02]  /*4250*/  CS2R R10, SRZ ;  /* 0x00000000000a7805 */ /* 0x000fe4000001ff00 */
[----:B------:R-:W-:Y:S01]  /*4260*/  CS2R R8, SRZ ;  /* 0x0000000000087805 */ /* 0x000fe2000001ff00 */
[----:B--2---:R-:W-:-:S03]  /*4270*/  ULEA UR6, UR5, UR4, 0x18 ;  /* 0x0000000405067291 */ /* 0x004fc6000f8ec0ff */
[----:B------:R-:W-:-:S09]  /*4280*/  UMOV UR5, URZ ;  /* 0x000000ff00057c82 */ /* 0x000fd20008000000 */
.L_x_83:
[----:B------:R-:W-:Y:S02]  /*4290*/  LEA R0, R8, UR6, 0x3 ;  /* 0x0000000608007c11 */ /* 0x000fe4000f8e18ff */
[----:B------:R-:W-:-:S03]  /*42a0*/  SHF.L.U32 R4, R9, 0x1f, RZ ;  /* 0x0000001f09047819 */ /* 0x000fc600000006ff */
[----:B------:R-:W-:Y:S01]  /*42b0*/  VIADD R5, R0, 0x2e0 ;  /* 0x000002e000057836 */ /* 0x000fe20000000000 */
[----:B------:R-:W2:Y:S02]  /*42c0*/  SYNCS.PHASECHK.TRANS64.TRYWAIT P0, [R0+URZ+0x2d0], R4 ;  /* 0x0002d004000075a7 */ /* 0x000ea400080011ff */
[----:B--2---:R-:W-:Y:S05]  /*42d0*/  @!P0 BRA `(.L_x_80) ;  /* 0x0000005c00908947 */ /* 0x004fea0003800000 */
.L_x_237:
[----:B------:R-:W-:Y:S01]  /*42e0*/  ULEA UR4, UR5, UR6, 0x3 ;  /* 0x0000000605047291 */ /* 0x000fe2000f8e18ff */
[----:B--2---:R-:W-:Y:S01]  /*42f0*/  PRMT R0, RZ, 0x654, R5 ;  /* 0x00000654ff007816 */ /* 0x004fe20000000005 */
[----:B------:R-:W-:Y:S01]  /*4300*/  @!P2 IMAD.MOV.U32 R4, RZ, RZ, 0x10 ;  /* 0x00000010ff04a424 */ /* 0x000fe200078e00ff */
[----:B------:R-:W-:Y:S01]  /*4310*/  SHF.L.U32 R5, R12, 0x1f, RZ ;  /* 0x0000001f0c057819 */ /* 0x000fe200000006ff */
[----:B------:R-:W-:Y:S01]  /*4320*/  UIADD3 UR7, UPT, UPT, UR4, 0x270, URZ ;  /* 0x0000027004077890 */ /* 0x000fe2000fffe0ff */
[----:B------:R2:W-:Y:S05]  /*4330*/  SYNCS.ARRIVE.TRANS64.RED.A1T0 RZ, [R0+URZ], RZ ;  /* 0x000000ff00ff79a7 */ /* 0x0005ea00081004ff */
[----:B------:R-:W-:Y:S01]  /*4340*/  IMAD.U32 R6, RZ, RZ, UR7 ;  /* 0x00000007ff067e24 */ /* 0x000fe2000f8e00ff */
[----:B------:R-:W3:Y:S04]  /*4350*/  SYNCS.PHASECHK.TRANS64.TRYWAIT P0, [UR4+0x280], R5 ;  /* 0x00028005ff0075a7 */ /* 0x000ee80008001104 */
[----:B------:R-:W-:Y:S01]  /*4360*/  PRMT R6, R3, 0x654, R6 ;  /* 0x0000065403067816 */ /* 0x000fe20000000006 */
[----:B--23--:R-:W-:Y:S06]  /*4370*/  @!P0 BRA `(.L_x_81) ;  /* 0x0000005c007c8947 */ /* 0x00cfec0003800000 */
.L_x_239:
[----:B------:R-:W-:Y:S01]  /*4380*/  ULEA UR8, UR5, UR6, 0x4 ;  /* 0x0000000605087291 */ /* 0x000fe2000f8e20ff */
[----:B------:R-:W-:Y:S01]  /*4390*/  SEL R2, R6, R2, !P2 ;  /* 0x0000000206027207 */ /* 0x000fe20005000000 */
[----:B------:R-:W-:Y:S01]  /*43a0*/  UIADD3 UR9, UPT, UPT, UR4, 0x270, URZ ;  /* 0x0000027004097890 */ /* 0x000fe2000fffe0ff */
[----:B--2---:R-:W-:Y:S01]  /*43b0*/  LEA R0, R11, UR6, 0x3 ;  /* 0x000000060b007c11 */ /* 0x004fe2000f8e18ff */
[----:B------:R-:W-:Y:S01]  /*43c0*/  UIADD3 UR8, UPT, UPT, UR8, 0x300, URZ ;  /* 0x0000030008087890 */ /* 0x000fe2000fffe0ff */
[----:B------:R2:W-:Y:S01]  /*43d0*/  @!P2 SYNCS.ARRIVE.TRANS64.RED RZ, [R2+URZ], R4 ;  /* 0x0000000402ffa9a7 */ /* 0x0005e200080004ff */
[----:B------:R-:W-:Y:S01]  /*43e0*/  UIADD3 UR4, UPT, UPT, UR5, 0x1, URZ ;  /* 0x0000000105047890 */ /* 0x000fe2000fffe0ff */
[----:B------:R-:W-:-:S03]  /*43f0*/  VIADD R8, R8, 0x1 ;  /* 0x0000000108087836 */ /* 0x000fc60000000000 */
[----:B------:R-:W-:Y:S02]  /*4400*/  UISETP.NE.AND UP0, UPT, UR4, 0x2, UPT ;  /* 0x000000020400788c */ /* 0x000fe4000bf05270 */
[----:B------:R-:W-:Y:S01]  /*4410*/  ISETP.NE.AND P0, PT, R8, 0x2, PT ;  /* 0x000000020800780c */ /* 0x000fe20003f05270 */
[----:B------:R-:W-:Y:S06]  /*4420*/  UGETNEXTWORKID.BROADCAST [UR8], [UR9] ;  /* 0x00000000080073ca */ /* 0x000fec0008000100 */
[----:B------:R-:W-:Y:S02]  /*4430*/  USEL UR7, URZ, 0x1, UP0 ;  /* 0x00000001ff077887 */ /* 0x000fe40008000000 */
[----:B------:R-:W-:-:S04]  /*4440*/  USEL UR5, UR4, URZ, UP0 ;  /* 0x000000ff04057287 */ /* 0x000fc80008000000 */
[----:B------:R-:W-:Y:S02]  /*4450*/  LOP3.LUT R12, R12, UR7, RZ, 0x3c, !PT ;  /* 0x000000070c0c7c12 */ /* 0x000fe4000f8e3cff */
[----:B--2---:R-:W-:-:S04]  /*4460*/  SHF.L.U32 R4, R10, 0x1f, RZ ;  /* 0x0000001f0a047819 */ /* 0x004fc800000006ff */
[----:B------:R-:W2:Y:S02]  /*4470*/  SYNCS.PHASECHK.TRANS64.TRYWAIT P1, [R0+URZ+0x270], R4 ;  /* 0x00027004000075a7 */ /* 0x000ea400080211ff */
[----:B--2---:R-:W-:Y:S05]  /*4480*/  @!P1 BRA `(.L_x_82) ;  /* 0x0000005c00509947 */ /* 0x004fea0003800000 */
.L_x_240:
[C---:B--2---:R-:W-:Y:S01]  /*4490*/  LEA R4, R11.reuse, UR6, 0x4 ;  /* 0x000000060b047c11 */ /* 0x044fe2000f8e20ff */
[----:B------:R-:W-:Y:S01]  /*44a0*/  VIADD R0, R0, 0x280 ;  /* 0x0000028000007836 */ /* 0x000fe20000000000 */
[----:B------:R-:W-:Y:S01]  /*44b0*/  SEL R8, R8, RZ, P0 ;  /* 0x000000ff08087207 */ /* 0x000fe20000000000 */
[----:B------:R-:W-:-:S03]  /*44c0*/  VIADD R11, R11, 0x1 ;  /* 0x000000010b0b7836 */ /* 0x000fc60000000000 */
[----:B------:R-:W2:Y:S01]  /*44d0*/  LDS.128 R4, [R4+0x300] ;  /* 0x0003000004047984 */ /* 0x000ea20000000c00 */
[----:B------:R-:W-:Y:S02]  /*44e0*/  PRMT R0, RZ, 0x654, R0 ;  /* 0x00000654ff007816 */ /* 0x000fe40000000000 */
[C---:B------:R-:W-:Y:S01]  /*44f0*/  ISETP.NE.AND P1, PT, R11.reuse, 0x2, PT ;  /* 0x000000020b00780c */ /* 0x040fe20003f25270 */
[----:B------:R-:W-:Y:S01]  /*4500*/  @!PT LDS RZ, [RZ] ;  /* 0x00000000fffff984 */ /* 0x000fe20000000800 */
[----:B------:R-:W-:Y:S01]  /*4510*/  @!PT LDS RZ, [RZ] ;  /* 0x00000000fffff984 */ /* 0x000fe20000000800 */
[----:B------:R-:W-:Y:S01]  /*4520*/  @!PT LDS RZ, [RZ] ;  /* 0x00000000fffff984 */ /* 0x000fe20000000800 */
[----:B------:R-:W-:Y:S01]  /*4530*/  @!PT LDS RZ, [RZ] ;  /* 0x00000000fffff984 */ /* 0x000fe20000000800 */
[----:B------:R3:W-:Y:S06]  /*4540*/  MEMBAR.ALL.CTA ;  /* 0x0000000000007992 */ /* 0x0007ec0000008000 */
[----:B---3--:R-:W3:Y:S01]  /*4550*/  FENCE.VIEW.ASYNC.S ;  /* 0x00000000000073c6 */ /* 0x008ee20000000000 */
[----:B------:R-:W-:Y:S01]  /*4560*/  SEL R11, R11, RZ, P1 ;  /* 0x000000ff0b0b7207 */ /* 0x000fe20000800000 */
[----:B---3--:R3:W-:Y:S01]  /*4570*/  SYNCS.ARRIVE.TRANS64.RED.A1T0 RZ, [R0+URZ], RZ ;  /* 0x000000ff00ff79a7 */ /* 0x0087e200081004ff */
[----:B--2---:R-:W-:-:S02]  /*4580*/  LOP3.LUT P3, RZ, R6, 0x1, RZ, 0xc0, !PT ;  /* 0x0000000106ff7812 */ /* 0x004fc4000786c0ff */
[----:B------:R-:W-:-:S04]  /*4590*/  SEL R4, RZ, 0x1, P1 ;  /* 0x00000001ff047807 */ /* 0x000fc80000800000 */
[----:B------:R-:W-:Y:S02]  /*45a0*/  LOP3.LUT R10, R10, R4, RZ, 0x3c, !PT ;  /* 0x000000040a0a7212 */ /* 0x000fe400078e3cff */
[----:B---3--:R-:W-:-:S04]  /*45b0*/  SEL R0, RZ, 0x1, P0 ;  /* 0x00000001ff007807 */ /* 0x008fc80000000000 */
[----:B------:R-:W-:Y:S01]  /*45c0*/  LOP3.LUT R9, R9, R0, RZ, 0x3c, !PT ;  /* 0x0000000009097212 */ /* 0x000fe200078e3cff */
[----:B------:R-:W-:Y:S06]  /*45d0*/  @P3 BRA `(.L_x_83) ;  /* 0xfffffffc002c3947 */ /* 0x000fec000383ffff */
[----:B------:R-:W-:Y:S01]  /*45e0*/  ULEA UR4, UR5, UR6, 0x3 ;  /* 0x0000000605047291 */ /* 0x000fe2000f8e18ff */
[----:B------:R-:W-:-:S08]  /*45f0*/  SHF.L.U32 R2, R12, 0x1f, RZ ;  /* 0x0000001f0c027819 */ /* 0x000fd000000006ff */
[----:B------:R-:W2:Y:S02]  /*4600*/  SYNCS.PHASECHK.TRANS64 P0, [UR4+0x280], R2 ;  /* 0x00028002ff0075a7 */ /* 0x000ea40008001004 */
[----:B--2---:R-:W-:Y:S05]  /*4610*/  @P0 BRA `(.L_x_84) ;  /* 0x0000000000080947 */ /* 0x004fea0003800000 */
[----:B------:R-:W2:Y:S02]  /*4620*/  SYNCS.PHASECHK.TRANS64.TRYWAIT P0, [UR4+0x280], R2 ;  /* 0x00028002ff0075a7 */ /* 0x000ea40008001104 */
[----:B--2---:R-:W-:Y:S05]  /*4630*/  @!P0 BRA `(.L_x_85) ;  /* 0x0000005800f88947 */ /* 0x004fea0003800000 */
.L_x_84:
[----:B------:R-:W-:-:S04]  /*4640*/  UIADD3 UR7, UPT, UPT, UR5, 0x1, URZ ;  /* 0x0000000105077890 */ /* 0x000fc8000fffe0ff */
[----:B------:R-:W-:-:S04]  /*4650*/  UISETP.NE.AND UP0, UPT, UR7, 0x2, UPT ;  /* 0x000000020700788c */ /* 0x000fc8000bf05270 */
[----:B------:R-:W-:Y:S02]  /*4660*/  USEL UR8, URZ, 0x1, UP0 ;  /* 0x00000001ff087887 */ /* 0x000fe40008000000 */
[----:B------:R-:W-:-:S04]  /*4670*/  USEL UR7, UR7, URZ, UP0 ;  /* 0x000000ff07077287 */ /* 0x000fc80008000000 */
[----:B------:R-:W-:Y:S01]  /*4680*/  ULEA UR7, UR7, UR6, 0x3 ;  /* 0x0000000607077291 */ /* 0x000fe2000f8e18ff */
[----:B--2---:R-:W-:-:S04]  /*4690*/  LOP3.LUT R2, R12, UR8, RZ, 0x3c, !PT ;  /* 0x000000080c027c12 */ /* 0x004fc8000f8e3cff */
[----:B------:R-:W-:-:S04]  /*46a0*/  SHF.L.U32 R0, R2, 0x1f, RZ ;  /* 0x0000001f02007819 */ /* 0x000fc800000006ff */
[----:B------:R-:W2:Y:S02]  /*46b0*/  SYNCS.PHASECHK.TRANS64 P0, [UR7+0x280], R0 ;  /* 0x00028000ff0075a7 */ /* 0x000ea40008001007 */
[----:B-12---:R-:W-:Y:S05]  /*46c0*/  @P0 EXIT ;  /* 0x000000000000094d */ /* 0x006fea0003800000 */
[----:B------:R-:W-:Y:S02]  /*46d0*/  SHF.L.U32 R2, R2, 0x1f, RZ ;  /* 0x0000001f02027819 */ /* 0x000fe400000006ff */
[----:B------:R-:W-:-:S07]  /*46e0*/  MOV R0, UR7 ;  /* 0x0000000700007c02 */ /* 0x000fce0008000f00 */
.L_x_86:
[----:B-1----:R1:W2:Y:S02]  /*46f0*/  SYNCS.PHASECHK.TRANS64.TRYWAIT P0, [R0+URZ+0x280], R2 ;  /* 0x00028002000075a7 */ /* 0x0022a400080011ff */
[----:B--2---:R-:W-:Y:S05]  /*4700*/  @!P0 NANOSLEEP.SYNCS 0x989680 ;  /* 0x009896800000895d */ /* 0x004fea0003900000 */
[----:B------:R-:W2:Y:S02]  /*4710*/  @!P0 SYNCS.PHASECHK.TRANS64 P0, [R0+URZ+0x280], R2 ;  /* 0x00028002000085a7 */ /* 0x000ea400080010ff */
[----:B--2---:R-:W-:Y:S05]  /*4720*/  @P0 EXIT ;  /* 0x000000000000094d */ /* 0x004fea0003800000 */
[----:B------:R-:W-:Y:S05]  /*4730*/  BRA `(.L_x_86) ;  /* 0xfffffffc00ec7947 */ /* 0x000fea000383ffff */
.L_x_79:
[----:B------:R-:W-:Y:S05]  /*4740*/  BRA.U UP5, `(.L_x_87) ;  /* 0x0000001105a47547 */ /* 0x000fea000b800000 */
[----:B------:R-:W2:Y:S01]  /*4750*/  S2UR UR7, SR_CgaCtaId ;  /* 0x00000000000779c3 */ /* 0x000ea20000008800 */
[----:B------:R-:W-:Y:S01]  /*4760*/  UMOV UR4, 0x40 ;  /* 0x0000004000047882 */ /* 0x000fe20000000000 */
[----:B------:R-:W-:Y:S01]  /*4770*/  NOP ;  /* 0x0000000000007918 */ /* 0x000fe20000000000 */
[----:B------:R-:W-:Y:S01]  /*4780*/  UMOV UR6, 0x400 ;  /* 0x0000040000067882 */ /* 0x000fe20000000000 */
[----:B--2---:R-:W-:Y:S02]  /*4790*/  ULEA UR5, UR7, UR4, 0x18 ;  /* 0x0000000407057291 */ /* 0x004fe4000f8ec0ff */
[----:B------:R-:W-:-:S07]  /*47a0*/  ULEA UR6, UR7, UR6, 0x18 ;  /* 0x0000000607067291 */ /* 0x000fce000f8ec0ff */
[----:B------:R-:W2:Y:S02]  /*47b0*/  LDS.U8 R3, [UR5+0x1c] ;  /* 0x00001c05ff037984 */ /* 0x000ea40008000000 */
[----:B--2---:R-:W-:-:S13]  /*47c0*/  ISETP.NE.AND P0, PT, R3, RZ, PT ;  /* 0x000000ff0300720c */ /* 0x004fda0003f05270 */
[----:B------:R-:W-:Y:S05]  /*47d0*/  @P0 BRA `(.L_x_88) ;  /* 0x0000000400080947 */ /* 0x000fea0003800000 */
[----:B------:R-:W-:Y:S02]  /*47e0*/  UISETP.NE.U32.AND UP1, UPT, UR34, 0x1, UPT ;  /* 0x000000012200788c */ /* 0x000fe4000bf25070 */
[----:B------:R-:W-:-:S07]  /*47f0*/  UIADD3 UR7, UPT, UPT, UR5, 0x8, URZ ;  /* 0x0000000805077890 */ /* 0x000fce000fffe0ff */
[----:B------:R-:W-:Y:S05]  /*4800*/  BRA.U !UP1, `(.L_x_89) ;  /* 0x00000001099c7547 */ /* 0x000fea000b800000 */
[----:B------:R-:W-:Y:S01]  /*4810*/  ELECT P0, URZ, PT ;  /* 0x0000000000ff782f */ /* 0x000fe20003800000 */
[----:B------:R-:W-:-:S12]  /*4820*/  BSSY B0, `(.L_x_89) ;  /* 0x0000025000007945 */ /* 0x000fd80003800000 */
[----:B------:R-:W-:Y:S05]  /*4830*/  @!P0 BRA `(.L_x_90) ;  /* 0x00000000008c8947 */ /* 0x000fea0003800000 */
[----:B------:R-:W-:-:S05]  /*4840*/  UMOV UR4, 0x10 ;  /* 0x0000001000047882 */ /* 0x000fca0000000000 */
[----:B------:R-:W-:Y:S04]  /*4850*/  DEPBAR.LE SB2, 0x36 ;  /* 0x0000ad800000791a */ /* 0x000fe80000000000 */
[----:B------:R-:W2:Y:S02]  /*4860*/  UTCATOMSWS.2CTA.FIND_AND_SET.ALIGN UP0, UR4, UR4 ;  /* 0x00000004000475e3 */ /* 0x000ea40008200800 */
[----:B--2---:R-:W-:Y:S01]  /*4870*/  MOV R10, UR4 ;  /* 0x00000004000a7c02 */ /* 0x004fe20008000f00 */
[----:B------:R-:W-:Y:S06]  /*4880*/  BRA.U UP0, `(.L_x_91) ;  /* 0x0000000100187547 */ /* 0x000fec000b800000 */
.L_x_92:
[----:B------:R-:W-:Y:S05]  /*4890*/  NANOSLEEP 0x64 ;  /* 0x000000640000795d */ /* 0x000fea0003800000 */
[----:B------:R-:W-:-:S05]  /*48a0*/  UMOV UR4, 0x10 ;  /* 0x0000001000047882 */ /* 0x000fca0000000000 */
[----:B------:R-:W-:Y:S04]  /*48b0*/  DEPBAR.LE SB2, 0x36 ;  /* 0x0000ad800000791a */ /* 0x000fe80000000000 */
[----:B------:R-:W2:Y:S02]  /*48c0*/  UTCATOMSWS.2CTA.FIND_AND_SET.ALIGN UP0, UR4, UR4 ;  /* 0x00000004000475e3 */ /* 0x000ea40008200800 */
[----:B--2---:R-:W-:Y:S01]  /*48d0*/  MOV R10, UR4 ;  /* 0x00000004000a7c02 */ /* 0x004fe20008000f00 */
[----:B------:R-:W-:Y:S05]  /*48e0*/  BRA.U !UP0, `(.L_x_92) ;  /* 0xfffffffd08e87547 */ /* 0x000fea000b83ffff */
.L_x_91:
[----:B------:R-:W2:Y:S01]  /*48f0*/  LDS R6, [UR5+0x10] ;  /* 0x00001005ff067984 */ /* 0x000ea20008000800 */
[----:B------:R-:W-:Y:S01]  /*4900*/  IMAD.U32 R3, RZ, RZ, UR6 ;  /* 0x00000006ff037e24 */ /* 0x000fe2000f8e00ff */
[----:B------:R-:W-:-:S03]  /*4910*/  MOV R4, UR35 ;  /* 0x0000002300047c02 */ /* 0x000fc60008000f00 */
[----:B------:R-:W-:Y:S01]  /*4920*/  VIADD R3, R3, 0x320 ;  /* 0x0000032003037836 */ /* 0x000fe20000000000 */
[----:B--2---:R-:W-:-:S04]  /*4930*/  SHF.L.U32 R6, R6, 0x1f, RZ ;  /* 0x0000001f06067819 */ /* 0x004fc800000006ff */
[----:B------:R-:W2:Y:S02]  /*4940*/  SYNCS.PHASECHK.TRANS64.TRYWAIT P0, [UR5+0x8], R6 ;  /* 0x00000806ff0075a7 */ /* 0x000ea40008001105 */
[----:B--2---:R-:W-:Y:S05]  /*4950*/  @P0 BRA `(.L_x_93) ;  /* 0x0000000000080947 */ /* 0x004fea0003800000 */
[----:B------:R-:W2:Y:S02]  /*4960*/  SYNCS.PHASECHK.TRANS64.TRYWAIT P0, [UR5+0x8], R6 ;  /* 0x00000806ff0075a7 */ /* 0x000ea40008001105 */
[----:B--2---:R-:W-:Y:S05]  /*4970*/  @!P0 BRA `(.L_x_94) ;  /* 0x0000005800408947 */ /* 0x004fea0003800000 */
.L_x_93:
[----:B------:R-:W-:Y:S01]  /*4980*/  PRMT R4, R4, 0x654, R3 ;  /* 0x0000065404047816 */ /* 0x000fe20000000003 */
[----:B------:R-:W-:Y:S01]  /*4990*/  HFMA2 R3, -RZ, RZ, 0, 5.9604644775390625e-08 ;  /* 0x00000001ff037431 */ /* 0x000fe200000001ff */
[----:B------:R-:W-:Y:S01]  /*49a0*/  UPRMT UR4, UR35, 0x654, UR7 ;  /* 0x0000065423047896 */ /* 0x000fe20008000007 */
[----:B------:R-:W-:Y:S02]  /*49b0*/  IMAD.MOV.U32 R8, RZ, RZ, 0xffff ;  /* 0x0000ffffff087424 */ /* 0x000fe400078e00ff */
[----:B--2---:R-:W-:Y:S02]  /*49c0*/  IMAD.MOV.U32 R6, RZ, RZ, 0x4 ;  /* 0x00000004ff067424 */ /* 0x004fe400078e00ff */
[----:B------:R-:W-:Y:S01]  /*49d0*/  IMAD.SHL.U32 R9, R10, 0x20, RZ ;  /* 0x000000200a097824 */ /* 0x000fe200078e00ff */
[----:B------:R-:W-:Y:S02]  /*49e0*/  MOV R5, UR4 ;  /* 0x0000000400057c02 */ /* 0x000fe40008000f00 */
[-C--:B------:R-:W-:Y:S01]  /*49f0*/  SHF.L.U32 R8, R8, R10.reuse, RZ ;  /* 0x0000000a08087219 */ /* 0x080fe200000006ff */
[----:B------:R2:W-:Y:S01]  /*4a00*/  SYNCS.ARRIVE.TRANS64.RED RZ, [UR4], R6 ;  /* 0x00000006ffff79a7 */ /* 0x0005e20008000404 */
[----:B------:R-:W-:Y:S01]  /*4a10*/  SHF.L.U32 R7, R3, R10, RZ ;  /* 0x0000000a03077219 */ /* 0x000fe200000006ff */
[----:B------:R2:W-:Y:S04]  /*4a20*/  STS [UR6+0x320], R9 ;  /* 0x00032009ff007988 */ /* 0x0005e80008000806 */
[----:B------:R2:W-:Y:S04]  /*4a30*/  STAS [R4.64], R10 ;  /* 0x0000000a04007dbd */ /* 0x0005e8000c0008ff */
[----:B------:R2:W-:Y:S04]  /*4a40*/  ATOMS.OR RZ, [UR5+0x14], R8 ;  /* 0x00001408ffff798c */ /* 0x0005e8000b000005 */
[----:B------:R2:W-:Y:S04]  /*4a50*/  ATOMS.OR RZ, [UR5+0x18], R7 ;  /* 0x00001807ffff798c */ /* 0x0005e8000b000005 */
[----:B------:R2:W-:Y:S02]  /*4a60*/  ATOMS.XOR RZ, [UR5+0x10], R3 ;  /* 0x00001003ffff798c */ /* 0x0005e4000b800005 */
.L_x_90:
[----:B-1----:R-:W-:Y:S05]  /*4a70*/  BSYNC B0 ;  /* 0x0000000000007941 */ /* 0x002fea0003800000 */
.L_x_89:
[----:B------:R-:W-:Y:S05]  /*4a80*/  BRA.U UP1, `(.L_x_95) ;  /* 0x00000001016c7547 */ /* 0x000fea000b800000 */
[----:B------:R-:W-:-:S03]  /*4a90*/  UMOV UR4, 0xffffffff ;  /* 0xffffffff00047882 */ /* 0x000fc60000000000 */
[----:B------:R-:W-:Y:S05]  /*4aa0*/  BRA.DIV UR4, `(.L_x_96) ;  /* 0x0000005a040c7947 */ /* 0x000fea000b800000 */
[----:B------:R-:W-:-:S13]  /*4ab0*/  ELECT P6, URZ, PT ;  /* 0x0000000000ff782f */ /* 0x000fda00038c0000 */
.L_x_244:
[----:B------:R-:W-:Y:S05]  /*4ac0*/  @!P6 BRA `(.L_x_95) ;  /* 0x00000000005ce947 */ /* 0x000fea0003800000 */
[----:B--2---:R-:W2:Y:S02]  /*4ad0*/  LDS R4, [UR5+0x10] ;  /* 0x00001005ff047984 */ /* 0x004ea40008000800 */
[----:B--2---:R-:W-:-:S04]  /*4ae0*/  SHF.L.U32 R4, R4, 0x1f, RZ ;  /* 0x0000001f04047819 */ /* 0x004fc800000006ff */
[----:B------:R-:W2:Y:S02]  /*4af0*/  SYNCS.PHASECHK.TRANS64.TRYWAIT P0, [UR5+0x8], R4 ;  /* 0x00000804ff0075a7 */ /* 0x000ea40008001105 */
[----:B--2---:R-:W-:Y:S05]  /*4b00*/  @P0 BRA `(.L_x_97) ;  /* 0x0000000000080947 */ /* 0x004fea0003800000 */
[----:B------:R-:W2:Y:S02]  /*4b10*/  SYNCS.PHASECHK.TRANS64.TRYWAIT P0, [UR5+0x8], R4 ;  /* 0x00000804ff0075a7 */ /* 0x000ea40008001105 */
[----:B--2---:R-:W-:Y:S05]  /*4b20*/  @!P0 BRA `(.L_x_98) ;  /* 0x00000058000c8947 */ /* 0x004fea0003800000 */
.L_x_97:
[----:B------:R-:W3:Y:S01]  /*4b30*/  LDS R6, [UR6+0x320] ;  /* 0x00032006ff067984 */ /* 0x000ee20008000800 */
[----:B--2---:R-:W-:Y:S02]  /*4b40*/  HFMA2 R3, -RZ, RZ, 0, 5.9604644775390625e-08 ;  /* 0x00000001ff037431 */ /* 0x004fe400000001ff */
[----:B------:R-:W-:Y:S01]  /*4b50*/  IMAD.MOV.U32 R4, RZ, RZ, 0xffff ;  /* 0x0000ffffff047424 */ /* 0x000fe200078e00ff */
[----:B------:R-:W-:Y:S01]  /*4b60*/  UPRMT UR4, UR35, 0x654, UR7 ;  /* 0x0000065423047896 */ /* 0x000fe20008000007 */
[----:B---3--:R-:W-:-:S03]  /*4b70*/  IMAD.SHL.U32 R5, R6, 0x20, RZ ;  /* 0x0000002006057824 */ /* 0x008fc600078e00ff */
[-C--:B------:R-:W-:Y:S02]  /*4b80*/  SHF.L.U32 R4, R4, R6.reuse, RZ ;  /* 0x0000000604047219 */ /* 0x080fe400000006ff */
[----:B------:R-:W-:Y:S01]  /*4b90*/  SHF.L.U32 R6, R3, R6, RZ ;  /* 0x0000000603067219 */ /* 0x000fe200000006ff */
[----:B------:R3:W-:Y:S04]  /*4ba0*/  STS [UR6+0x320], R5 ;  /* 0x00032005ff007988 */ /* 0x0007e80008000806 */
[----:B------:R3:W-:Y:S04]  /*4bb0*/  ATOMS.OR RZ, [UR5+0x14], R4 ;  /* 0x00001404ffff798c */ /* 0x0007e8000b000005 */
[----:B------:R3:W-:Y:S01]  /*4bc0*/  ATOMS.OR RZ, [UR5+0x18], R6 ;  /* 0x00001806ffff798c */ /* 0x0007e2000b000005 */
[----:B------:R-:W-:Y:S03]  /*4bd0*/  SYNCS.ARRIVE.TRANS64.RED.A1T0 RZ, [UR4], RZ ;  /* 0x000000ffffff79a7 */ /* 0x000fe60008100404 */
[----:B------:R3:W-:Y:S01]  /*4be0*/  ATOMS.XOR RZ, [UR5+0x10], R3 ;  /* 0x00001003ffff798c */ /* 0x0007e2000b800005 */
[----:B------:R-:W-:Y:S05]  /*4bf0*/  BRA `(.L_x_95) ;  /* 0x0000000000107947 */ /* 0x000fea0003800000 */
.L_x_88:
[----:B------:R-:W-:Y:S02]  /*4c00*/  MOV R3, 0xffffffff ;  /* 0xffffffff00037802 */ /* 0x000fe40000000f00 */
[----:B------:R-:W-:-:S03]  /*4c10*/  MOV R4, 0x4c40 ;  /* 0x00004c4000047802 */ /* 0x000fc60000000f00 */
[----:B------:R2:W-:Y:S04]  /*4c20*/  STS [UR6+0x320], R3 ;  /* 0x00032003ff007988 */ /* 0x0005e80008000806 */
[----:B-12--5:R-:W-:Y:S05]  /*4c30*/  CALL.REL.NOINC `($__internal_1_$__cuda_sm10x_tcgen05_guardrail_trap_phase_invalid_during_alloc) ;  /* 0x0000005c006c7944 */ /* 0x026fea0003c00000 */
.L_x_95:
[----:B------:R-:W-:Y:S05]  /*4c40*/  WARPSYNC.ALL ;  /* 0x0000000000007948 */ /* 0x000fea0003800000 */
[----:B------:R-:W4:Y:S01]  /*4c50*/  S2UR UR4, SR_CgaCtaId ;  /* 0x00000000000479c3 */ /* 0x000f220000008800 */
[----:B------:R-:W-:Y:S01]  /*4c60*/  UMOV UR17, 0x400 ;  /* 0x0000040000117882 */ /* 0x000fe20000000000 */
[----:B------:R-:W-:-:S06]  /*4c70*/  NOP ;  /* 0x0000000000007918 */ /* 0x000fcc0000000000 */
[----:B------:R-:W-:Y:S06]  /*4c80*/  BAR.ARV 0x6, 0xa0 ;  /* 0x0182800000007b1d */ /* 0x000fec0000002000 */
[----:B------:R-:W1:Y:S01]  /*4c90*/  LDCU UR6, c[0x0][0x38c] ;  /* 0x00007180ff0677ac */ /* 0x000e620008000800 */
[----:B------:R-:W-:Y:S01]  /*4ca0*/  LOP3.LUT R0, R0, 0xffff, RZ, 0xc0, !PT ;  /* 0x0000ffff00007812 */ /* 0x000fe200078ec0ff */
[----:B--2---:R-:W-:Y:S01]  /*4cb0*/  IMAD.MOV.U32 R9, RZ, RZ, 0x1 ;  /* 0x00000001ff097424 */ /* 0x004fe200078e00ff */
[----:B------:R-:W-:Y:S01]  /*4cc0*/  LOP3.LUT R2, R2, 0xffff, RZ, 0xc0, !PT ;  /* 0x0000ffff02027812 */ /* 0x000fe200078ec0ff */
[----:B------:R-:W-:Y:S01]  /*4cd0*/  IMAD.MOV.U32 R8, RZ, RZ, RZ ;  /* 0x000000ffff087224 */ /* 0x000fe200078e00ff */
[----:B------:R-:W-:Y:S01]  /*4ce0*/  R2UR UR30, R0 ;  /* 0x00000000001e72ca */ /* 0x000fe200000e0000 */
[----:B------:R-:W-:Y:S01]  /*4cf0*/  UMOV UR24, URZ ;  /* 0x000000ff00187c82 */ /* 0x000fe20008000000 */
[----:B------:R-:W-:Y:S01]  /*4d00*/  R2UR UR20, R2 ;  /* 0x00000000021472ca */ /* 0x000fe200000e0000 */
[----:B------:R-:W-:Y:S01]  /*4d10*/  UMOV UR15, URZ ;  /* 0x000000ff000f7c82 */ /* 0x000fe20008000000 */
[----:B------:R-:W-:Y:S01]  /*4d20*/  UMOV UR14, URZ ;  /* 0x000000ff000e7c82 */ /* 0x000fe20008000000 */
[----:B----4-:R-:W-:-:S02]  /*4d30*/  ULEA UR17, UR4, UR17, 0x18 ;  /* 0x0000001104117291 */ /* 0x010fc4000f8ec0ff */
[----:B------:R-:W-:Y:S02]  /*4d40*/  UISETP.NE.AND UP3, UPT, UR34, URZ, UPT ;  /* 0x000000ff2200728c */ /* 0x000fe4000bf65270 */
[----:B------:R-:W-:Y:S02]  /*4d50*/  UIADD3 UR5, UPT, UPT, UR17, 0x3500, URZ ;  /* 0x0000350011057890 */ /* 0x000fe4000fffe0ff */
[----:B------:R-:W-:Y:S02]  /*4d60*/  UIADD3 UR4, UPT, UPT, UR17, 0x26500, URZ ;  /* 0x0002650011047890 */ /* 0x000fe4000fffe0ff */
[----:B-1----:R-:W-:Y:S01]  /*4d70*/  UIADD3 UR6, UPT, UPT, UR6, 0x1f, URZ ;  /* 0x0000001f06067890 */ /* 0x002fe2000fffe0ff */
[----:B---3--:R-:W1:Y:S01]  /*4d80*/  LDS R3, [UR17+0x320] ;  /* 0x00032011ff037984 */ /* 0x008e620008000800 */
[----:B------:R-:W-:Y:S02]  /*4d90*/  USHF.R.U32.HI UR5, URZ, 0x4, UR5 ;  /* 0x00000004ff057899 */ /* 0x000fe40008011605 */
[----:B------:R-:W-:-:S02]  /*4da0*/  USHF.R.S32.HI UR25, URZ, 0x1f, UR6 ;  /* 0x0000001fff197899 */ /* 0x000fc40008011406 */
[----:B------:R-:W-:Y:S02]  /*4db0*/  USHF.R.U32.HI UR4, URZ, 0x4, UR4 ;  /* 0x00000004ff047899 */ /* 0x000fe40008011604 */
[----:B------:R-:W-:Y:S02]  /*4dc0*/  ULEA.HI UR25, UR25, UR6, URZ, 0x5 ;  /* 0x0000000619197291 */ /* 0x000fe4000f8f28ff */
[----:B------:R-:W-:Y:S02]  /*4dd0*/  ULOP3.LUT UR5, UR5, 0x3fff, URZ, 0xc0, !UPT ;  /* 0x00003fff05057892 */ /* 0x000fe4000f8ec0ff */
[----:B------:R-:W-:Y:S02]  /*4de0*/  USHF.R.S32.HI UR25, URZ, 0x5, UR25 ;  /* 0x00000005ff197899 */ /* 0x000fe40008011419 */
[----:B------:R-:W-:Y:S02]  /*4df0*/  ULOP3.LUT UR22, UR4, 0x3fff, URZ, 0xc0, !UPT ;  /* 0x00003fff04167892 */ /* 0x000fe4000f8ec0ff */
[----:B------:R-:W-:-:S02]  /*4e00*/  UISETP.LT.AND UP0, UPT, UR25, 0x1, UPT ;  /* 0x000000011900788c */ /* 0x000fc4000bf01270 */
[----:B------:R-:W-:Y:S02]  /*4e10*/  ULOP3.LUT UR21, UR5, 0x10000, URZ, 0xfc, !UPT ;  /* 0x0001000005157892 */ /* 0x000fe4000f8efcff */
[----:B------:R-:W-:Y:S02]  /*4e20*/  ULOP3.LUT UR22, UR22, 0x10000, URZ, 0xfc, !UPT ;  /* 0x0001000016167892 */ /* 0x000fe4000f8efcff */
[----:B------:R-:W-:Y:S01]  /*4e30*/  USEL UR31, UR25, 0x1, !UP0 ;  /* 0x00000001191f7887 */ /* 0x000fe2000c000000 */
[----:B------:R-:W-:Y:S01]  /*4e40*/  UMOV UR28, 0x0 ;  /* 0x00000000001c7882 */ /* 0x000fe20000000000 */
[----:B------:R-:W-:Y:S01]  /*4e50*/  UMOV UR29, 0x8100010 ;  /* 0x08100010001d7882 */ /* 0x000fe20000000000 */
[----:B------:R-:W-:Y:S01]  /*4e60*/  UMOV UR26, 0x0 ;  /* 0x00000000001a7882 */ /* 0x000fe20000000000 */
[----:B------:R-:W-:Y:S01]  /*4e70*/  UMOV UR27, 0x8100010 ;  /* 0x08100010001b7882 */ /* 0x000fe20000000000 */
[----:B-1----:R-:W-:Y:S02]  /*4e80*/  R2UR UR32, R3 ;  /* 0x00000000032072ca */ /* 0x002fe400000e0000 */
[----:B------:R-:W-:-:S13]  /*4e90*/  CS2R R2, SRZ ;  /* 0x0000000000027805 */ /* 0x000fda000001ff00 */
.L_x_106:
[C---:B------:R-:W-:Y:S02]  /*4ea0*/  LEA R0, R8.reuse, UR17, 0x3 ;  /* 0x0000001108007c11 */ /* 0x040fe4000f8e18ff */
[----:B------:R-:W-:Y:S02]  /*4eb0*/  SHF.L.U32 R4, R3, 0x1f, RZ ;  /* 0x0000001f03047819 */ /* 0x000fe400000006ff */
[----:B------:R-:W-:Y:S02]  /*4ec0*/  LEA R5, R8, UR17, 0x4 ;  /* 0x0000001108057c11 */ /* 0x000fe4000f8e20ff */
[----:B------:R-:W1:Y:S02]  /*4ed0*/  SYNCS.PHASECHK.TRANS64.TRYWAIT P0, [R0+URZ+0x270], R4 ;  /* 0x00027004000075a7 */ /* 0x000e6400080011ff */
[----:B-1-3--:R-:W-:Y:S05]  /*4ee0*/  @!P0 BRA `(.L_x_99) ;  /* 0x0000005400348947 */ /* 0x00afea0003800000 */
.L_x_245:
[----:B-1----:R-:W1:Y:S01]  /*4ef0*/  LDS.128 R4, [R5+0x300] ;  /* 0x0003000005047984 */ /* 0x002e620000000c00 */
[----:B------:R-:W-:Y:S02]  /*4f00*/  VIADD R0, R0, 0x280 ;  /* 0x0000028000007836 */ /* 0x000fe40000000000 */
[----:B------:R-:W-:Y:S01]  /*4f10*/  VIADD R8, R8, 0x1 ;  /* 0x0000000108087836 */ /* 0x000fe20000000000 */
[----:B------:R-:W-:Y:S01]  /*4f20*/  @!PT LDS RZ, [RZ] ;  /* 0x00000000fffff984 */ /* 0x000fe20000000800 */
[----:B------:R-:W-:Y:S01]  /*4f30*/  @!PT LDS RZ, [RZ] ;  /* 0x00000000fffff984 */ /* 0x000fe20000000800 */
[----:B------:R-:W-:Y:S01]  /*4f40*/  @!PT LDS RZ, [RZ] ;  /* 0x00000000fffff984 */ /* 0x000fe20000000800 */
[----:B------:R-:W-:Y:S01]  /*4f50*/  @!PT LDS RZ, [RZ] ;  /* 0x00000000fffff984 */ /* 0x000fe20000000800 */
[----:B------:R2:W-:Y:S06]  /*4f60*/  MEMBAR.ALL.CTA ;  /* 0x0000000000007992 */ /* 0x0005ec0000008000 */
[----:B--2---:R-:W2:Y:S01]  /*4f70*/  FENCE.VIEW.ASYNC.S ;  /* 0x00000000000073c6 */ /* 0x004ea20000000000 */
[----:B------:R-:W-:-:S04]  /*4f80*/  PRMT R0, RZ, 0x654, R0 ;  /* 0x00000654ff007816 */ /* 0x000fc80000000000 */
[----:B--2---:R2:W-:Y:S01]  /*4f90*/  SYNCS.ARRIVE.TRANS64.RED.A1T0 RZ, [R0+URZ], RZ ;  /* 0x000000ff00ff79a7 */ /* 0x0045e200081004ff */
[----:B-1----:R-:W-:Y:S01]  /*4fa0*/  LOP3.LUT P1, RZ, R6, 0x1, RZ, 0xc0, !PT ;  /* 0x0000000106ff7812 */ /* 0x002fe2000782c0ff */
[----:B--2---:R-:W-:-:S12]  /*4fb0*/  BRA.U UP3, `(.L_x_100) ;  /* 0x0000000103e07547 */ /* 0x004fd8000b800000 */
[----:B------:R-:W1:Y:S01]  /*4fc0*/  LDCU UR4, c[0x0][0x38c] ;  /* 0x00007180ff0477ac */ /* 0x000e620008000800 */
[----:B------:R-:W-:Y:S02]  /*4fd0*/  PLOP3.LUT P2, PT, PT, PT, PT, 0x80, 0x8 ;  /* 0x000000000008781c */ /* 0x000fe40003f4f070 */
[----:B------:R-:W-:Y:S01]  /*4fe0*/  SHF.L.U32 R4, R9, 0x1f, RZ ;  /* 0x0000001f09047819 */ /* 0x000fe200000006ff */
[----:B------:R-:W-:Y:S02]  /*4ff0*/  ULEA UR23, UR24, UR17, 0x3 ;  /* 0x0000001118177291 */ /* 0x000fe4000f8e18ff */
[----:B------:R-:W-:Y:S02]  /*5000*/  ULEA UR18, UR24, UR32, 0x5 ;  /* 0x0000002018127291 */ /* 0x000fe4000f8e28ff */
[----:B-1----:R-:W-:-:S06]  /*5010*/  UISETP.GE.AND UP0, UPT, UR4, 0x1, UPT ;  /* 0x000000010400788c */ /* 0x002fcc000bf06270 */
[----:B------:R-:W-:-:S05]  /*5020*/  PLOP3.LUT P0, PT, PT, PT, UP0, 0x80, 0x8 ;  /* 0x000000000008781c */ /* 0x000fca0003f0f008 */
[----:B------:R-:W-:-:S08]  /*5030*/  @UP0 ULEA UR4, UR15, UR17, 0x3 ;  /* 0x000000110f040291 */ /* 0x000fd0000f8e18ff */
[----:B------:R-:W-:-:S04]  /*5040*/  @P0 SHF.L.U32 R0, R2, 0x1f, RZ ;  /* 0x0000001f02000819 */ /* 0x000fc800000006ff */
[----:B------:R1:W2:Y:S01]  /*5050*/  @P0 SYNCS.PHASECHK.TRANS64.TRYWAIT P2, [UR4], R0 ;  /* 0x00000000ff0005a7 */ /* 0x0002a20008041104 */
[----:B------:R-:W3:Y:S02]  /*5060*/  SYNCS.PHASECHK.TRANS64.TRYWAIT P0, [UR23+0x2b0], R4 ;  /* 0x0002b004ff0075a7 */ /* 0x000ee40008001117 */
[----:B-123--:R-:W-:Y:S05]  /*5070*/  @!P0 BRA `(.L_x_101) ;  /* 0x0000005000e48947 */ /* 0x00efea0003800000 */
.L_x_247:
[----:B------:R-:W-:Y:S01]  /*5080*/  UMOV UR19, UR14 ;  /* 0x0000000e00137c82 */ /* 0x000fe20008000000 */
[----:B------:R-:W-:Y:S05]  /*5090*/  BRA.U !UP0, `(.L_x_102) ;  /* 0x0000000108987547 */ /* 0x000fea000b800000 */
[----:B------:R-:W-:Y:S02]  /*50a0*/  UIADD3 UR19, UPT, UPT, UR31, UR14, URZ ;  /* 0x0000000e1f137290 */ /* 0x000fe4000fffe0ff */
[----:B------:R-:W-:Y:S01]  /*50b0*/  UPLOP3.LUT UP2, UPT, UPT, UPT, UPT, 0x40, 0x4 ;  /* 0x000000000004789c */ /* 0x000fe20003f4e870 */
[----:B------:R-:W-:Y:S01]  /*50c0*/  UMOV UR16, UR25 ;  /* 0x0000001900107c82 */ /* 0x000fe20008000000 */
[----:B------:R-:W-:-:S09]  /*50d0*/  UMOV UR6, UR15 ;  /* 0x0000000f00067c82 */ /* 0x000fd20008000000 */
.L_x_105:
[----:B--2---:R-:W-:Y:S01]  /*50e0*/  ULEA UR5, UR6, UR17, 0x3 ;  /* 0x0000001106057291 */ /* 0x004fe2000f8e18ff */
[----:B---3--:R-:W-:Y:S11]  /*50f0*/  @P2 BRA `(.L_x_103) ;  /* 0x00000000000c2947 */ /* 0x008ff60003800000 */
[----:B-1----:R-:W-:Y:S04]  /*5100*/  SHF.L.U32 R4, R2, 0x1f, RZ ;  /* 0x0000001f02047819 */ /* 0x002fe800000006ff */
[----:B------:R-:W1:Y:S02]  /*5110*/  SYNCS.PHASECHK.TRANS64.TRYWAIT P0, [UR5], R4 ;  /* 0x00000004ff0075a7 */ /* 0x000e640008001105 */
[----:B-1----:R-:W-:Y:S05]  /*5120*/  @!P0 BRA `(.L_x_104) ;  /* 0x0000005000d08947 */ /* 0x002fea0003800000 */
.L_x_103:
[----:B------:R-:W-:Y:S01]  /*5130*/  UISETP.NE.AND UP0, UPT, UR16, 0x1, UPT ;  /* 0x000000011000788c */ /* 0x000fe2000bf05270 */
[----:B------:R-:W-:Y:S01]  /*5140*/  PLOP3.LUT P2, PT, PT, PT, PT, 0x80, 0x8 ;  /* 0x000000000008781c */ /* 0x000fe20003f4f070 */
[----:B------:R-:W-:Y:S02]  /*5150*/  UIADD3 UR4, UPT, UPT, UR6, 0x1, URZ ;  /* 0x0000000106047890 */ /* 0x000fe4000fffe0ff */
[----:B------:R-:W-:Y:S02]  /*5160*/  ULEA UR12, UR6, UR22, 0x7 ;  /* 0x00000016060c7291 */ /* 0x000fe4000f8e38ff */
[----:B------:R-:W-:Y:S01]  /*5170*/  UISETP.NE.AND UP1, UPT, UR4, 0x23, UPT ;  /* 0x000000230400788c */ /* 0x000fe2000bf25270 */
[----:B------:R-:W-:Y:S01]  /*5180*/  PLOP3.LUT P0, PT, PT, PT, UP0, 0x80, 0x8 ;  /* 0x000000000008781c */ /* 0x000fe20003f0f008 */
[----:B------:R-:W-:Y:S02]  /*5190*/  UIADD3 UR10, UPT, UPT, UR12, 0x2, URZ ;  /* 0x000000020c0a7890 */ /* 0x000fe4000fffe0ff */
[----:B------:R-:W-:Y:S02]  /*51a0*/  USEL UR7, URZ, 0x1, UP1 ;  /* 0x00000001ff077887 */ /* 0x000fe40008800000 */
[----:B------:R-:W-:Y:S02]  /*51b0*/  USEL UR15, UR4, URZ, UP1 ;  /* 0x000000ff040f7287 */ /* 0x000fe40008800000 */
[----:B------:R-:W-:Y:S02]  /*51c0*/  UIADD3 UR14, UPT, UPT, UR14, 0x1, URZ ;  /* 0x000000010e0e7890 */ /* 0x000fe4000fffe0ff */
[----:B------:R-:W-:Y:S01]  /*51d0*/  @UP0 ULEA UR4, UR15, UR17, 0x3 ;  /* 0x000000110f040291 */ /* 0x000fe2000f8e18ff */
[----:B------:R-:W-:Y:S01]  /*51e0*/  LOP3.LUT R2, R2, UR7, RZ, 0x3c, !PT ;  /* 0x0000000702027c12 */ /* 0x000fe2000f8e3cff */
[----:B------:R-:W-:Y:S01]  /*51f0*/  UIADD3 UR7, UPT, UPT, UR5, 0x118, URZ ;  /* 0x0000011805077890 */ /* 0x000fe2000fffe0ff */
[----:B------:R-:W-:Y:S02]  /*5200*/  UMOV UR13, 0x80004020 ;  /* 0x80004020000d7882 */ /* 0x000fe40000000000 */
[----:B-1----:R-:W-:Y:S01]  /*5210*/  @P0 SHF.L.U32 R0, R2, 0x1f, RZ ;  /* 0x0000001f02000819 */ /* 0x002fe200000006ff */
[----:B------:R-:W-:Y:S01]  /*5220*/  UMOV UR5, 0x80004020 ;  /* 0x8000402000057882 */ /* 0x000fe20000000000 */
[----:B------:R-:W-:Y:S01]  /*5230*/  UMOV UR11, 0x80004020 ;  /* 0x80004020000b7882 */ /* 0x000fe20000000000 */
[----:B------:R-:W-:Y:S01]  /*5240*/  UMOV UR9, 0x80004020 ;  /* 0x8000402000097882 */ /* 0x000fe20000000000 */
[----:B------:R2:W3:Y:S01]  /*5250*/  @P0 SYNCS.PHASECHK.TRANS64.TRYWAIT P2, [UR4], R0 ;  /* 0x00000000ff0005a7 */ /* 0x0004e20008041104 */
[----:B------:R-:W-:Y:S02]  /*5260*/  ULEA UR4, UR6, UR21, 0x8 ;  /* 0x0000001506047291 */ /* 0x000fe4000f8e40ff */
[----:B------:R-:W-:Y:S02]  /*5270*/  UISETP.NE.AND UP0, UPT, UR14, UR19, UPT ;  /* 0x000000130e00728c */ /* 0x000fe4000bf05270 */
[----:B------:R-:W-:Y:S02]  /*5280*/  UIADD3 UR8, UPT, UPT, UR4, 0x2, URZ ;  /* 0x0000000204087890 */ /* 0x000fe4000fffe0ff */
[----:B------:R-:W-:Y:S01]  /*5290*/  UIADD3 UR16, UPT, UPT, UR16, -0x1, URZ ;  /* 0xffffffff10107890 */ /* 0x000fe2000fffe0ff */
[----:B------:R-:W-:Y:S02]  /*52a0*/  UMOV UR6, UR15 ;  /* 0x0000000f00067c82 */ /* 0x000fe40008000000 */
[----:B------:R2:W-:Y:S01]  /*52b0*/  UTCHMMA.2CTA gdesc[UR4], gdesc[UR12], tmem[UR18], tmem[UR28], idesc[UR29], UP2 ;  /* 0x00ff1c0c040075ea */ /* 0x0005e20009200012 */
[----:B------:R-:W-:Y:S03]  /*52c0*/  UPLOP3.LUT UP2, UPT, UPT, UPT, UPT, 0x80, 0x8 ;  /* 0x000000000008789c */ /* 0x000fe60003f4f070 */
[----:B------:R2:W-:Y:S01]  /*52d0*/  UTCHMMA.2CTA gdesc[UR8], gdesc[UR10], tmem[UR18], tmem[UR26], idesc[UR27], UPT ;  /* 0x00ff1a0a080075ea */ /* 0x0005e2000ba00012 */
[----:B------:R2:W-:Y:S01]  /*52e0*/  UTCBAR.2CTA.MULTICAST [UR7], URZ, UR20 ;  /* 0x000000ff070073e9 */ /* 0x0005e20008200814 */
[----:B------:R-:W-:Y:S06]  /*52f0*/  BRA.U UP0, `(.L_x_105) ;  /* 0xfffffffd00787547 */ /* 0x000fec000b83ffff */
.L_x_102:
[----:B--2---:R-:W-:Y:S01]  /*5300*/  UIADD3 UR4, UPT, UPT, UR23, 0x290, URZ ;  /* 0x0000029017047890 */ /* 0x004fe2000fffe0ff */
[----:B------:R-:W-:-:S08]  /*5310*/  UMOV UR14, UR19 ;  /* 0x00000013000e7c82 */ /* 0x000fd00008000000 */
[----:B------:R2:W-:Y:S01]  /*5320*/  UTCBAR.2CTA.MULTICAST [UR4], URZ, UR30 ;  /* 0x000000ff040073e9 */ /* 0x0005e2000820081e */
[----:B------:R-:W-:Y:S02]  /*5330*/  NOP ;  /* 0x0000000000007918 */ /* 0x000fe40000000000 */
.L_x_100:
[----:B--2---:R-:W-:Y:S01]  /*5340*/  UIADD3 UR4, UPT, UPT, UR24, 0x1, URZ ;  /* 0x0000000118047890 */ /* 0x004fe2000fffe0ff */
[----:B------:R-:W-:-:S03]  /*5350*/  ISETP.NE.AND P0, PT, R8, 0x2, PT ;  /* 0x000000020800780c */ /* 0x000fc60003f05270 */
[----:B------:R-:W-:Y:S01]  /*5360*/  UISETP.NE.AND UP0, UPT, UR4, 0x4, UPT ;  /* 0x000000040400788c */ /* 0x000fe2000bf05270 */
[----:B-1----:R-:W-:Y:S02]  /*5370*/  SEL R0, RZ, 0x1, P0 ;  /* 0x00000001ff007807 */ /* 0x002fe40000000000 */
[----:B------:R-:W-:Y:S01]  /*5380*/  SEL R8, R8, RZ, P0 ;  /* 0x000000ff08087207 */ /* 0x000fe20000000000 */
[----:B------:R-:W-:Y:S01]  /*5390*/  USEL UR5, URZ, 0x1, UP0 ;  /* 0x00000001ff057887 */ /* 0x000fe20008000000 */
[----:B------:R-:W-:Y:S01]  /*53a0*/  LOP3.LUT R3, R3, R0, RZ, 0x3c, !PT ;  /* 0x0000000003037212 */ /* 0x000fe200078e3cff */
[----:B------:R-:W-:-:S04]  /*53b0*/  USEL UR24, UR4, URZ, UP0 ;  /* 0x000000ff04187287 */ /* 0x000fc80008000000 */
[----:B------:R-:W-:Y:S01]  /*53c0*/  LOP3.LUT R9, R9, UR5, RZ, 0x3c, !PT ;  /* 0x0000000509097c12 */ /* 0x000fe2000f8e3cff */
[----:B------:R-:W-:Y:S07]  /*53d0*/  @P1 BRA `(.L_x_106) ;  /* 0xfffffff800b01947 */ /* 0x000fee000383ffff */
[----:B------:R-:W1:Y:S01]  /*53e0*/  S2UR UR8, SR_CgaCtaId ;  /* 0x00000000000879c3 */ /* 0x000e620000008800 */
[----:B------:R-:W-:Y:S01]  /*53f0*/  ELECT P0, URZ, PT ;  /* 0x0000000000ff782f */ /* 0x000fe20003800000 */
[----:B------:R-:W-:Y:S01]  /*5400*/  HFMA2 R0, -RZ, RZ, 0, 5.9604644775390625e-08 ;  /* 0x00000001ff007431 */ /* 0x000fe200000001ff */
[----:B------:R-:W-:-:S05]  /*5410*/  UMOV UR4, 0x40 ;  /* 0x0000004000047882 */ /* 0x000fca0000000000 */
[----:B------:R-:W-:Y:S01]  /*5420*/  UVIRTCOUNT.DEALLOC.SMPOOL 0x80 ;  /* 0x000000800000784c */ /* 0x000fe20000000000 */
[----:B------:R-:W-:Y:S02]  /*5430*/  UISETP.NE.AND UP1, UPT, UR34, URZ, UPT ;  /* 0x000000ff2200728c */ /* 0x000fe4000bf25270 */
[----:B-1----:R-:W-:-:S09]  /*5440*/  ULEA UR8, UR8, UR4, 0x18 ;  /* 0x0000000408087291 */ /* 0x002fd2000f8ec0ff */
[----:B------:R1:W-:Y:S01]  /*5450*/  @P0 STS.U8 [UR8+0x1c], R0 ;  /* 0x00001c00ff000988 */ /* 0x0003e20008000008 */
[----:B------:R-:W-:Y:S05]  /*5460*/  BRA.U UP1, `(.L_x_107) ;  /* 0x0000000101a07547 */ /* 0x000fea000b800000 */
[----:B------:R-:W-:Y:S01]  /*5470*/  UIADD3 UR7, UPT, UPT, UR17, 0x2b0, URZ ;  /* 0x000002b011077890 */ /* 0x000fe2000fffe0ff */
[----:B------:R-:W-:-:S03]  /*5480*/  SHF.L.U32 R2, R9, 0x1f, RZ ;  /* 0x0000001f09027819 */ /* 0x000fc600000006ff */
[----:B------:R-:W-:-:S09]  /*5490*/  ULEA UR4, UR24, UR7, 0x3 ;  /* 0x0000000718047291 */ /* 0x000fd2000f8e18ff */
[----:B------:R-:W2:Y:S02]  /*54a0*/  SYNCS.PHASECHK.TRANS64.TRYWAIT P0, [UR4], R2 ;  /* 0x00000002ff0075a7 */ /* 0x000ea40008001104 */
[----:B--2---:R-:W-:Y:S05]  /*54b0*/  @!P0 BRA `(.L_x_108) ;  /* 0x0000005000048947 */ /* 0x004fea0003800000 */
.L_x_250:
        /* <DEDUP_REMOVED lines=9> */
.L_x_252:
        /* <DEDUP_REMOVED lines=9> */
.L_x_254:
[----:B------:R-:W-:-:S04]  /*55e0*/  UIADD3 UR4, UPT, UPT, UR4, 0x1, URZ ;  /* 0x0000000104047890 */ /* 0x000fc8000fffe0ff */
[----:B------:R-:W-:-:S04]  /*55f0*/  UISETP.NE.AND UP0, UPT, UR4, 0x4, UPT ;  /* 0x000000040400788c */ /* 0x000fc8000bf05270 */
[----:B------:R-:W-:Y:S02]  /*5600*/  USEL UR5, URZ, 0x1, UP0 ;  /* 0x00000001ff057887 */ /* 0x000fe40008000000 */
[----:B------:R-:W-:-:S04]  /*5610*/  USEL UR4, UR4, URZ, UP0 ;  /* 0x000000ff04047287 */ /* 0x000fc80008000000 */
[----:B------:R-:W-:Y:S01]  /*5620*/  ULEA UR4, UR4, UR7, 0x3 ;  /* 0x0000000704047291 */ /* 0x000fe2000f8e18ff */
[----:B------:R-:W-:-:S04]  /*5630*/  LOP3.LUT R2, R2, UR5, RZ, 0x3c, !PT ;  /* 0x0000000502027c12 */ /* 0x000fc8000f8e3cff */
[----:B------:R-:W-:Y:S01]  /*5640*/  SHF.L.U32 R2, R2, 0x1f, RZ ;  /* 0x0000001f02027819 */ /* 0x000fe200000006ff */
[----:B-1----:R-:W-:-:S04]  /*5650*/  IMAD.U32 R0, RZ, RZ, UR4 ;  /* 0x00000004ff007e24 */ /* 0x002fc8000f8e00ff */
[----:B------:R1:W2:Y:S03]  /*5660*/  SYNCS.PHASECHK.TRANS64.TRYWAIT P0, [R0+URZ], R2 ;  /* 0x00000002000075a7 */ /* 0x0002a600080011ff */
[----:B--2---:R-:W-:Y:S05]  /*5670*/  @!P0 NANOSLEEP.SYNCS 0x989680 ;  /* 0x009896800000895d */ /* 0x004fea0003900000 */
[----:B------:R-:W2:Y:S02]  /*5680*/  @!P0 SYNCS.PHASECHK.TRANS64 P0, [R0+URZ], R2 ;  /* 0x00000002000085a7 */ /* 0x000ea400080010ff */
[----:B--2---:R-:W-:Y:S05]  /*5690*/  @P0 BRA `(.L_x_111) ;  /* 0x0000000000200947 */ /* 0x004fea0003800000 */
.L_x_112:
[----:B--2---:R2:W4:Y:S02]  /*56a0*/  SYNCS.PHASECHK.TRANS64.TRYWAIT P0, [R0+URZ], R2 ;  /* 0x00000002000075a7 */ /* 0x00452400080011ff */
[----:B----4-:R-:W-:Y:S05]  /*56b0*/  @!P0 NANOSLEEP.SYNCS 0x989680 ;  /* 0x009896800000895d */ /* 0x010fea0003900000 */
[----:B------:R-:W4:Y:S02]  /*56c0*/  @!P0 SYNCS.PHASECHK.TRANS64 P0, [R0+URZ], R2 ;  /* 0x00000002000085a7 */ /* 0x000f2400080010ff */
[----:B----4-:R-:W-:Y:S05]  /*56d0*/  @!P0 BRA `(.L_x_112) ;  /* 0xfffffffc00f08947 */ /* 0x010fea000383ffff */
[----:B------:R-:W-:Y:S05]  /*56e0*/  BRA `(.L_x_111) ;  /* 0x00000000000c7947 */ /* 0x000fea0003800000 */
.L_x_107:
[----:B------:R-:W-:-:S04]  /*56f0*/  UIADD3 UR4, UPT, UPT, UR17, 0x2f0, URZ ;  /* 0x000002f011047890 */ /* 0x000fc8000fffe0ff */
[----:B------:R-:W-:-:S09]  /*5700*/  UPRMT UR4, UR35, 0x654, UR4 ;  /* 0x0000065423047896 */ /* 0x000fd20008000004 */
[----:B------:R-:W-:Y:S03]  /*5710*/  SYNCS.ARRIVE.TRANS64.RED.A1T0 RZ, [UR4], RZ ;  /* 0x000000ffffff79a7 */ /* 0x000fe60008100404 */
.L_x_111:
[----:B-12---:R-:W-:Y:S01]  /*5720*/  SHF.L.U32 R2, RZ, 0x1f, RZ ;  /* 0x0000001fff027819 */ /* 0x006fe200000006ff */
[----:B------:R-:W-:Y:S01]  /*5730*/  UIADD3 UR4, UPT, UPT, UR17, 0x2f0, URZ ;  /* 0x000002f011047890 */ /* 0x000fe2000fffe0ff */
[----:B------:R-:W-:Y:S02]  /*5740*/  PLOP3.LUT P0, PT, PT, PT, UP1, 0x80, 0x8 ;  /* 0x000000000008781c */ /* 0x000fe40003f0f018 */
[----:B------:R-:W1:Y:S02]  /*5750*/  SYNCS.PHASECHK.TRANS64.TRYWAIT P1, [UR17+0x2f0], R2 ;  /* 0x0002f002ff0075a7 */ /* 0x000e640008021111 */
[----:B-1----:R-:W-:Y:S09]  /*5760*/  @!P1 BRA `(.L_x_113) ;  /* 0x0000004c00a09947 */ /* 0x002ff20003800000 */
.L_x_256:
[----:B------:R-:W-:Y:S01]  /*5770*/  @!UP1 UPRMT UR4, UR35, 0x654, UR4 ;  /* 0x0000065423049896 */ /* 0x000fe20008000004 */
[----:B------:R-:W-:Y:S01]  /*5780*/  UMOV UR5, 0xffff ;  /* 0x0000ffff00057882 */ /* 0x000fe20000000000 */
[----:B------:R-:W-:-:S07]  /*5790*/  UMOV UR6, 0x1 ;  /* 0x0000000100067882 */ /* 0x000fce0000000000 */
[----:B------:R-:W-:Y:S01]  /*57a0*/  @!P0 SYNCS.ARRIVE.TRANS64.RED.A1T0 RZ, [UR4], RZ ;  /* 0x000000ffffff89a7 */ /* 0x000fe20008100404 */
[----:B------:R-:W-:Y:S01]  /*57b0*/  NOP ;  /* 0x0000000000007918 */ /* 0x000fe20000000000 */
[----:B-1----:R-:W1:Y:S01]  /*57c0*/  LDS R0, [UR8+0x14] ;  /* 0x00001408ff007984 */ /* 0x002e620008000800 */
[----:B------:R-:W-:-:S04]  /*57d0*/  ULOP3.LUT UR4, UR32, 0xffff, URZ, 0xc0, !UPT ;  /* 0x0000ffff20047892 */ /* 0x000fc8000f8ec0ff */
[----:B------:R-:W-:-:S04]  /*57e0*/  USHF.R.U32.HI UR4, URZ, 0x5, UR4 ;  /* 0x00000005ff047899 */ /* 0x000fc80008011604 */
[----:B------:R-:W-:Y:S02]  /*57f0*/  USHF.L.U32 UR5, UR5, UR4, URZ ;  /* 0x0000000405057299 */ /* 0x000fe400080006ff */
[----:B------:R-:W-:-:S04]  /*5800*/  USHF.L.U32 UR4, UR6, UR4, URZ ;  /* 0x0000000406047299 */ /* 0x000fc800080006ff */
[----:B-1----:R-:W-:-:S04]  /*5810*/  LOP3.LUT R0, R0, UR5, RZ, 0xc0, !PT ;  /* 0x0000000500007c12 */ /* 0x002fc8000f8ec0ff */
[----:B------:R-:W-:-:S13]  /*5820*/  ISETP.NE.AND P0, PT, R0, UR5, PT ;  /* 0x0000000500007c0c */ /* 0x000fda000bf05270 */
[----:B------:R-:W-:Y:S05]  /*5830*/  @P0 BRA `(.L_x_114) ;  /* 0x0000000000580947 */ /* 0x000fea0003800000 */
[----:B------:R-:W1:Y:S02]  /*5840*/  LDS R0, [UR8+0x18] ;  /* 0x00001808ff007984 */ /* 0x000e640008000800 */
[----:B-1----:R-:W-:-:S04]  /*5850*/  LOP3.LUT R0, R0, UR4, RZ, 0xc0, !PT ;  /* 0x0000000400007c12 */ /* 0x002fc8000f8ec0ff */
[----:B------:R-:W-:-:S13]  /*5860*/  ISETP.NE.AND P0, PT, R0, UR4, PT ;  /* 0x0000000400007c0c */ /* 0x000fda000bf05270 */
[----:B------:R-:W-:Y:S05]  /*5870*/  @P0 BRA `(.L_x_115) ;  /* 0x00000000003c0947 */ /* 0x000fea0003800000 */
[----:B------:R-:W1:Y:S01]  /*5880*/  S2R R2, SR_LANEID ;  /* 0x0000000000027919 */ /* 0x000e620000000000 */
[----:B------:R-:W-:-:S06]  /*5890*/  ULOP3.LUT UR5, URZ, UR5, URZ, 0x33, !UPT ;  /* 0x00000005ff057292 */ /* 0x000fcc000f8e33ff */
[----:B------:R-:W-:-:S04]  /*58a0*/  IMAD.U32 R0, RZ, RZ, UR5 ;  /* 0x00000005ff007e24 */ /* 0x000fc8000f8e00ff */
[----:B------:R2:W4:Y:S02]  /*58b0*/  REDUX UR7, R0 ;  /* 0x00000000000773c4 */ /* 0x0005240000000000 */
[----:B------:R1:W-:Y:S01]  /*58c0*/  UTCATOMSWS.AND URZ, UR5 ;  /* 0x0000000500ff79e3 */ /* 0x0003e20008000000 */
[----:B--2---:R-:W-:Y:S01]  /*58d0*/  LOP3.LUT R0, RZ, UR4, RZ, 0x33, !PT ;  /* 0x00000004ff007c12 */ /* 0x004fe2000f8e33ff */
[----:B------:R-:W-:Y:S02]  /*58e0*/  VOTEU.ANY UR4, UPT, PT ;  /* 0x0000000000047886 */ /* 0x000fe400038e0100 */
[----:B------:R-:W-:Y:S02]  /*58f0*/  UFLO.U32 UR4, UR4 ;  /* 0x00000004000472bd */ /* 0x000fe400080e0000 */
[----:B------:R-:W2:Y:S04]  /*5900*/  REDUX UR6, R0 ;  /* 0x00000000000673c4 */ /* 0x000ea80000000000 */
[----:B-1----:R-:W-:-:S02]  /*5910*/  ISETP.EQ.U32.AND P0, PT, R2, UR4, PT ;  /* 0x0000000402007c0c */ /* 0x002fc4000bf02070 */
[----:B----4-:R-:W-:-:S11]  /*5920*/  MOV R2, UR7 ;  /* 0x0000000700027c02 */ /* 0x010fd60008000f00 */
[----:B------:R1:W-:Y:S01]  /*5930*/  @P0 ATOMS.AND RZ, [UR8+0x14], R2 ;  /* 0x00001402ffff098c */ /* 0x0003e2000a800008 */
[----:B--2---:R-:W-:-:S05]  /*5940*/  IMAD.U32 R0, RZ, RZ, UR6 ;  /* 0x00000006ff007e24 */ /* 0x004fca000f8e00ff */
[----:B------:R1:W-:Y:S01]  /*5950*/  @P0 ATOMS.AND RZ, [UR8+0x18], R0 ;  /* 0x00001800ffff098c */ /* 0x0003e2000a800008 */
[----:B------:R-:W-:Y:S05]  /*5960*/  BRA `(.L_x_116) ;  /* 0x0000000000147947 */ /* 0x000fea0003800000 */
.L_x_115:
[----:B------:R-:W-:Y:S02]  /*5970*/  MOV R2, 0x5990 ;  /* 0x0000599000027802 */ /* 0x000fe40000000f00 */
[----:B---3-5:R-:W-:Y:S05]  /*5980*/  CALL.REL.NOINC `($__internal_0_$__cuda_sm10x_tcgen05_guardrail_trap_col_being_dealloced_not_returned_by_alloc) ;  /* 0x00000050000c7944 */ /* 0x028fea0003c00000 */
[----:B------:R-:W-:Y:S05]  /*5990*/  BRA `(.L_x_116) ;  /* 0x0000000000087947 */ /* 0x000fea0003800000 */
.L_x_114:
[----:B------:R-:W-:Y:S02]  /*59a0*/  MOV R2, 0x59c0 ;  /* 0x000059c000027802 */ /* 0x000fe40000000f00 */
[----:B---3-5:R-:W-:Y:S05]  /*59b0*/  CALL.REL.NOINC `($__internal_2_$__cuda_sm10x_tcgen05_guardrail_trap_unallocated_columns_being_dealloced) ;  /* 0x0000005000187944 */ /* 0x028fea0003c00000 */
.L_x_116:
[----:B------:R-:W-:Y:S01]  /*59c0*/  NOP ;  /* 0x0000000000007918 */ /* 0x000fe20000000000 */
[----:B------:R-:W-:Y:S05]  /*59d0*/  EXIT ;  /* 0x000000000000794d */ /* 0x000fea0003800000 */
.L_x_87:
[----:B------:R-:W-:-:S09]  /*59e0*/  UISETP.NE.OR UP0, UPT, UR20, 0x3, !UP4 ;  /* 0x000000031400788c */ /* 0x000fd2000e705670 */
[----:B------:R-:W-:Y:S05]  /*59f0*/  BRA.U UP0, `(.L_x_117) ;  /* 0x0000001100687547 */ /* 0x000fea000b800000 */
[----:B------:R-:W2:Y:S01]  /*5a00*/  LDCU.64 UR4, c[0x0][0x888] ;  /* 0x00011100ff0477ac */ /* 0x000ea20008000a00 */
[----:B------:R-:W3:Y:S01]  /*5a10*/  S2UR UR6, SR_CgaCtaId ;  /* 0x00000000000679c3 */ /* 0x000ee20000008800 */
[----:B------:R-:W-:Y:S02]  /*5a20*/  HFMA2 R9, -RZ, RZ, 0, 0 ;  /* 0x00000000ff097431 */ /* 0x000fe400000001ff */
[----:B------:R-:W-:Y:S01]  /*5a30*/  IMAD.MOV.U32 R11, RZ, RZ, 0x1 ;  /* 0x00000001ff0b7424 */ /* 0x000fe200078e00ff */
[----:B------:R-:W4:Y:S01]  /*5a40*/  LDCU UR37, c[0x0][0x370] ;  /* 0x00006e00ff2577ac */ /* 0x000f220008000800 */
[----:B------:R-:W-:Y:S01]  /*5a50*/  IMAD.MOV.U32 R10, RZ, RZ, RZ ;  /* 0x000000ffff0a7224 */ /* 0x000fe200078e00ff */
[----:B------:R-:W-:Y:S01]  /*5a60*/  MOV R3, 0x1000 ;  /* 0x0000100000037802 */ /* 0x000fe20000000f00 */
[----:B------:R-:W1:Y:S01]  /*5a70*/  LDCU.128 UR44, c[0x0][0xb10] ;  /* 0x00016200ff2c77ac */ /* 0x000e620008000c00 */
[----:B------:R-:W4:Y:S01]  /*5a80*/  LDC.64 R12, c[0x0][0x348] ;  /* 0x0000d200ff0c7b82 */ /* 0x000f220000000a00 */
[----:B------:R-:W1:Y:S01]  /*5a90*/  LDCU UR31, c[0x0][0x374] ;  /* 0x00006e80ff1f77ac */ /* 0x000e620008000800 */
[----:B------:R-:W4:Y:S01]  /*5aa0*/  LDCU.64 UR34, c[0x0][0x890] ;  /* 0x00011200ff2277ac */ /* 0x000f220008000a00 */
[----:B--2---:R-:W-:Y:S01]  /*5ab0*/  UISETP.NE.U32.AND UP0, UPT, UR4, URZ, UPT ;  /* 0x000000ff0400728c */ /* 0x004fe2000bf05070 */
[----:B------:R-:W2:Y:S01]  /*5ac0*/  LDCU UR15, c[0x0][0xb0c] ;  /* 0x00016180ff0f77ac */ /* 0x000ea20008000800 */
[----:B------:R-:W2:Y:S01]  /*5ad0*/  LDCU UR40, c[0x0][0xb20] ;  /* 0x00016400ff2877ac */ /* 0x000ea20008000800 */
[----:B------:R-:W2:Y:S01]  /*5ae0*/  LDCU UR4, c[0x0][0xb30] ;  /* 0x00016600ff0477ac */ /* 0x000ea20008000800 */
[----:B------:R-:W-:Y:S01]  /*5af0*/  UMOV UR29, 0x400 ;  /* 0x00000400001d7882 */ /* 0x000fe20000000000 */
[----:B-1----:R-:W-:-:S02]  /*5b00*/  UIMAD.WIDE.U32 UR8, UR31, UR47, URZ ;  /* 0x0000002f1f0872a5 */ /* 0x002fc4000f8e00ff */
[----:B---3--:R-:W-:Y:S02]  /*5b10*/  ULEA UR29, UR6, UR29, 0x18 ;  /* 0x0000001d061d7291 */ /* 0x008fe4000f8ec0ff */
[----:B----4-:R-:W-:Y:S02]  /*5b20*/  UIMAD.WIDE.U32 UR6, UR37, UR44, URZ ;  /* 0x0000002c250672a5 */ /* 0x010fe4000f8e00ff */
[----:B------:R-:W-:Y:S02]  /*5b30*/  UISETP.NE.U32.AND UP6, UPT, UR34, URZ, UPT ;  /* 0x000000ff2200728c */ /* 0x000fe4000bfc5070 */
[----:B------:R-:W-:Y:S02]  /*5b40*/  UISETP.NE.AND.EX UP5, UPT, UR5, URZ, UPT, UP0 ;  /* 0x000000ff0500728c */ /* 0x000fe4000bfa5300 */
[----:B------:R-:W-:Y:S01]  /*5b50*/  UISETP.NE.AND UP0, UPT, UR42, 0x1, UPT ;  /* 0x000000012a00788c */ /* 0x000fe2000bf05270 */
[----:B------:R-:W-:Y:S01]  /*5b60*/  UMOV UR6, UR7 ;  /* 0x0000000700067c82 */ /* 0x000fe20008000000 */
[----:B------:R-:W-:Y:S01]  /*5b70*/  UMOV UR38, UR9 ;  /* 0x0000000900267c82 */ /* 0x000fe20008000000 */
[----:B--2---:R-:W-:Y:S01]  /*5b80*/  UISETP.NE.AND UP0, UPT, UR15, 0x1, UPT ;  /* 0x000000010f00788c */ /* 0x004fe2000bf05270 */
[----:B------:R-:W-:Y:S01]  /*5b90*/  UMOV UR25, URZ ;  /* 0x000000ff00197c82 */ /* 0x000fe20008000000 */
[----:B------:R-:W-:-:S02]  /*5ba0*/  UPLOP3.LUT UP4, UPT, UPT, UPT, UPT, 0x40, 0x4 ;  /* 0x000000000004789c */ /* 0x000fc40003f8e870 */
[----:B------:R-:W-:Y:S01]  /*5bb0*/  UISETP.GE.AND UP2, UPT, UR42, 0x1, UPT ;  /* 0x000000012a00788c */ /* 0x000fe2000bf46270 */
[----:B------:R-:W1:Y:S01]  /*5bc0*/  LDCU.64 UR22, c[0x0][0xb28] ;  /* 0x00016500ff1677ac */ /* 0x000e620008000a00 */
[----:B------:R-:W-:Y:S02]  /*5bd0*/  UISETP.NE.AND.EX UP6, UPT, UR35, URZ, UPT, UP6 ;  /* 0x000000ff2300728c */ /* 0x000fe4000bfc5360 */
[----:B------:R-:W-:Y:S02]  /*5be0*/  USHF.R.U32.HI UR39, URZ, UR45, UR6 ;  /* 0x0000002dff277299 */ /* 0x000fe40008011606 */
[----:B------:R-:W-:Y:S02]  /*5bf0*/  USHF.R.U32.HI UR38, URZ, UR40, UR38 ;  /* 0x00000028ff267299 */ /* 0x000fe40008011626 */
[----:B------:R-:W-:Y:S02]  /*5c00*/  UISETP.NE.AND UP0, UPT, UR46, 0x1, UPT ;  /* 0x000000012e00788c */ /* 0x000fe4000bf05270 */
[----:B------:R-:W-:-:S11]  /*5c10*/  UISETP.NE.AND UP3, UPT, UR4, 0x1, UPT ;  /* 0x000000010400788c */ /* 0x000fd6000bf65270 */
.L_x_126:
[C---:B------:R-:W-:Y:S02]  /*5c20*/  LEA R8, R10.reuse, UR29, 0x3 ;  /* 0x0000001d0a087c11 */ /* 0x040fe4000f8e18ff */
[----:B------:R-:W-:Y:S02]  /*5c30*/  SHF.L.U32 R0, R9, 0x1f, RZ ;  /* 0x0000001f09007819 */ /* 0x000fe400000006ff */
[----:B------:R-:W-:Y:S02]  /*5c40*/  LEA R4, R10, UR29, 0x4 ;  /* 0x0000001d0a047c11 */ /* 0x000fe4000f8e20ff */
[----:B------:R-:W2:Y:S02]  /*5c50*/  SYNCS.PHASECHK.TRANS64.TRYWAIT P0, [R8+URZ+0x270], R0 ;  /* 0x00027000080075a7 */ /* 0x000ea400080011ff */
[----:B--23--:R-:W-:Y:S05]  /*5c60*/  @!P0 BRA `(.L_x_118) ;  /* 0x0000004800788947 */ /* 0x00cfea0003800000 */
.L_x_257:
        /* <DEDUP_REMOVED lines=8> */
[----:B---3--:R-:W-:Y:S11]  /*5cf0*/  LOP3.LUT P0, RZ, R6, 0x1, RZ, 0xc0, !PT ;  /* 0x0000000106ff7812 */ /* 0x008ff6000780c0ff */
[----:B------:R-:W-:Y:S02]  /*5d00*/  @!UPT UIADD3 URZ, UPT, UPT, URZ, URZ, URZ ;  /* 0x000000fffffff290 */ /* 0x000fe4000fffe0ff */
[----:B----4-:R-:W-:Y:S01]  /*5d10*/  VOTEU.ANY UP2, P0 ;  /* 0x0000000000ff7886 */ /* 0x010fe20000040100 */
[----:B------:R-:W-:Y:S11]  /*5d20*/  PLOP3.LUT P0, PT, PT, PT, UP2, 0x80, 0x8 ;  /* 0x000000000008781c */ /* 0x000ff60003f0f028 */
[----:B------:R-:W-:Y:S02]  /*5d30*/  @!UPT UIADD3 URZ, UPT, UPT, URZ, URZ, URZ ;  /* 0x000000fffffff290 */ /* 0x000fe4000fffe0ff */
[----:B--2---:R-:W-:Y:S02]  /*5d40*/  @P0 SHF.R.U32.HI R0, RZ, 0x10, R5 ;  /* 0x00000010ff000819 */ /* 0x004fe40000011605 */
[----:B------:R-:W-:Y:S02]  /*5d50*/  @P0 MOV R2, R4 ;  /* 0x0000000400020202 */ /* 0x000fe40000000f00 */
[----:B------:R-:W-:Y:S01]  /*5d60*/  @P0 R2UR UR4, R0 ;  /* 0x00000000000402ca */ /* 0x000fe200000e0000 */
[----:B------:R-:W-:Y:S01]  /*5d70*/  VIADD R0, R8, 0x280 ;  /* 0x0000028008007836 */ /* 0x000fe20000000000 */
[----:B------:R-:W-:Y:S02]  /*5d80*/  @P0 LOP3.LUT R4, R5, 0xffff, RZ, 0xc0, !PT ;  /* 0x0000ffff05040812 */ /* 0x000fe400078ec0ff */
[----:B------:R-:W-:Y:S02]  /*5d90*/  @P0 R2UR UR6, R2 ;  /* 0x00000000020602ca */ /* 0x000fe400000e0000 */
[----:B------:R-:W-:Y:S02]  /*5da0*/  PRMT R0, RZ, 0x654, R0 ;  /* 0x00000654ff007816 */ /* 0x000fe40000000000 */
[----:B------:R-:W-:Y:S02]  /*5db0*/  @P0 R2UR UR5, R4 ;  /* 0x00000000040502ca */ /* 0x000fe400000e0000 */
[----:B------:R2:W-:Y:S03]  /*5dc0*/  SYNCS.ARRIVE.TRANS64.RED.A1T0 RZ, [R0+URZ], RZ ;  /* 0x000000ff00ff79a7 */ /* 0x0005e600081004ff */
[----:B------:R-:W-:Y:S04]  /*5dd0*/  @UP2 UMOV UR30, UR4 ;  /* 0x00000004001e2c82 */ /* 0x000fe80008000000 */
[----:B------:R-:W-:Y:S04]  /*5de0*/  @UP2 UMOV UR14, UR6 ;  /* 0x00000006000e2c82 */ /* 0x000fe80008000000 */
[----:B------:R-:W-:Y:S01]  /*5df0*/  @UP2 UMOV UR13, UR5 ;  /* 0x00000005000d2c82 */ /* 0x000fe20008000000 */
[----:B------:R-:W-:Y:S05]  /*5e00*/  BRA.U !UP0, `(.L_x_119) ;  /* 0x0000000108c07547 */ /* 0x000fea000b800000 */
[----:B------:R-:W-:Y:S02]  /*5e10*/  UIMAD.WIDE.U32 UR8, UR13, UR47, URZ ;  /* 0x0000002f0d0872a5 */ /* 0x000fe4000f8e00ff */
[----:B------:R-:W-:Y:S02]  /*5e20*/  UP2UR UR12, UPR, URZ, 0x4 ;  /* 0x00000004ff0c7883 */ /* 0x000fe40008000000 */
[----:B------:R-:W-:Y:S02]  /*5e30*/  UISETP.NE.AND UP2, UPT, UR46, 0x1, UPT ;  /* 0x000000012e00788c */ /* 0x000fe4000bf45270 */
[----:B------:R-:W-:Y:S02]  /*5e40*/  UIMAD.WIDE.U32 UR10, UR14, UR44, URZ ;  /* 0x0000002c0e0a72a5 */ /* 0x000fe4000f8e00ff */
[----:B------:R-:W-:Y:S02]  /*5e50*/  USEL UR4, UR31, UR38, !UP2 ;  /* 0x000000261f047287 */ /* 0x000fe4000d000000 */
[----:B------:R-:W-:Y:S02]  /*5e60*/  UISETP.NE.AND UP0, UPT, UR15, 0x1, UPT ;  /* 0x000000010f00788c */ /* 0x000fe4000bf05270 */
[----:B------:R-:W-:Y:S02]  /*5e70*/  UP2UR UR20, UPR, URZ, 0x2 ;  /* 0x00000002ff147883 */ /* 0x000fe40008000000 */
[----:B------:R-:W-:Y:S02]  /*5e80*/  UISETP.NE.AND UP1, UPT, UR42, 0x1, UPT ;  /* 0x000000012a00788c */ /* 0x000fe4000bf25270 */
[----:B-1----:R-:W-:Y:S02]  /*5e90*/  UIMAD.WIDE.U32 UR16, UR4, UR22, URZ ;  /* 0x00000016041072a5 */ /* 0x002fe4000f8e00ff */
[----:B------:R-:W-:Y:S01]  /*5ea0*/  USEL UR7, UR37, UR39, !UP0 ;  /* 0x0000002725077287 */ /* 0x000fe2000c000000 */
[----:B------:R-:W-:Y:S02]  /*5eb0*/  UMOV UR5, UR9 ;  /* 0x0000000900057c82 */ /* 0x000fe40008000000 */
[----:B------:R-:W-:Y:S02]  /*5ec0*/  USHF.R.U32.HI UR6, URZ, UR40, UR5 ;  /* 0x00000028ff067299 */ /* 0x000fe40008011605 */
[----:B------:R-:W-:Y:S02]  /*5ed0*/  UIMAD.WIDE.U32 UR18, UR7, UR22, URZ ;  /* 0x00000016071272a5 */ /* 0x000fe4000f8e00ff */
[----:B------:R-:W-:Y:S02]  /*5ee0*/  USEL UR6, UR13, UR6, !UP2 ;  /* 0x000000060d067287 */ /* 0x000fe4000d000000 */
[----:B------:R-:W-:Y:S01]  /*5ef0*/  UISETP.NE.AND UP2, UPT, UR12, URZ, UPT ;  /* 0x000000ff0c00728c */ /* 0x000fe2000bf45270 */
[----:B------:R-:W-:Y:S01]  /*5f00*/  UMOV UR5, UR11 ;  /* 0x0000000b00057c82 */ /* 0x000fe20008000000 */
[----:B------:R-:W-:Y:S02]  /*5f10*/  UIMAD.WIDE.U32 UR10, UR6, UR22, URZ ;  /* 0x00000016060a72a5 */ /* 0x000fe4000f8e00ff */
[----:B------:R-:W-:Y:S03]  /*5f20*/  USHF.R.U32.HI UR8, URZ, UR45, UR5 ;  /* 0x0000002dff087299 */ /* 0x000fe60008011605 */
[----:B------:R-:W-:Y:S02]  /*5f30*/  UMOV UR5, UR17 ;  /* 0x0000001100057c82 */ /* 0x000fe40008000000 */
[----:B------:R-:W-:Y:S03]  /*5f40*/  @UP1 USHF.R.U32.HI UR4, URZ, UR23, UR5 ;  /* 0x00000017ff041299 */ /* 0x000fe60008011605 */
[----:B------:R-:W-:Y:S01]  /*5f50*/  UMOV UR5, UR19 ;  /* 0x0000001300057c82 */ /* 0x000fe20008000000 */
[----:B------:R-:W-:Y:S02]  /*5f60*/  UIMAD UR4, UR42, UR4, URZ ;  /* 0x000000042a0472a4 */ /* 0x000fe4000f8e02ff */
[----:B------:R-:W-:Y:S02]  /*5f70*/  @UP1 USHF.R.U32.HI UR7, URZ, UR23, UR5 ;  /* 0x00000017ff071299 */ /* 0x000fe40008011605 */
[----:B------:R-:W-:Y:S02]  /*5f80*/  USEL UR5, UR14, UR8, !UP0 ;  /* 0x000000080e057287 */ /* 0x000fe4000c000000 */
[----:B------:R-:W-:Y:S02]  /*5f90*/  UIMAD UR8, UR42, UR7, URZ ;  /* 0x000000072a0872a4 */ /* 0x000fe4000f8e02ff */
[----:B------:R-:W-:Y:S03]  /*5fa0*/  UISETP.GE.AND UP0, UPT, UR6, UR4, UPT ;  /* 0x000000040600728c */ /* 0x000fe6000bf06270 */
[----:B------:R-:W-:Y:S01]  /*5fb0*/  UMOV UR4, UR11 ;  /* 0x0000000b00047c82 */ /* 0x000fe20008000000 */
[----:B------:R-:W-:Y:S02]  /*5fc0*/  UISETP.GE.OR UP0, UPT, UR5, UR8, UP0 ;  /* 0x000000080500728c */ /* 0x000fe40008706670 */
[----:B------:R-:W-:Y:S02]  /*5fd0*/  USHF.R.U32.HI UR4, URZ, UR23, UR4 ;  /* 0x00000017ff047299 */ /* 0x000fe40008011604 */
[----:B------:R-:W-:Y:S02]  /*5fe0*/  UIMAD.WIDE.U32 UR8, UR5, UR22, URZ ;  /* 0x00000016050872a5 */ /* 0x000fe4000f8e00ff */
[----:B------:R-:W-:Y:S04]  /*5ff0*/  USEL UR10, UR6, UR4, !UP1 ;  /* 0x00000004060a7287 */ /* 0x000fe8000c800000 */
[----:B------:R-:W-:Y:S01]  /*6000*/  UIADD3 UR11, UPT, UPT, -UR10, URZ, URZ ;  /* 0x000000ff0a0b7290 */ /* 0x000fe2000fffe1ff */
[----:B------:R-:W-:Y:S02]  /*6010*/  @!UP0 UMOV UR4, UR9 ;  /* 0x0000000900048c82 */ /* 0x000fe40008000000 */
[----:B------:R-:W-:Y:S02]  /*6020*/  @!UP0 USHF.R.U32.HI UR4, URZ, UR23, UR4 ;  /* 0x00000017ff048299 */ /* 0x000fe40008011604 */
[----:B------:R-:W-:Y:S02]  /*6030*/  UIMAD UR8, UR42, UR11, UR6 ;  /* 0x0000000b2a0872a4 */ /* 0x000fe4000f8e0206 */
[----:B------:R-:W-:Y:S02]  /*6040*/  @!UP0 USEL UR4, UR5, UR4, !UP1 ;  /* 0x0000000405048287 */ /* 0x000fe4000c800000 */
[----:B------:R-:W-:Y:S02]  /*6050*/  UISETP.NE.AND UP1, UPT, UR20, URZ, UPT ;  /* 0x000000ff1400728c */ /* 0x000fe4000bf25270 */
[----:B------:R-:W-:Y:S02]  /*6060*/  @!UP0 UIMAD UR7, UR7, UR8, UR4 ;  /* 0x00000008070782a4 */ /* 0x000fe4000f8e0204 */
[----:B------:R-:W-:Y:S02]  /*6070*/  @!UP0 UIADD3 UR9, UPT, UPT, UR10, -UR4, URZ ;  /* 0x800000040a098290 */ /* 0x000fe4000fffe0ff */
[----:B------:R-:W-:Y:S02]  /*6080*/  UIADD3 UR8, UPT, UPT, -UR6, URZ, URZ ;  /* 0x000000ff06087290 */ /* 0x000fe4000fffe1ff */
[----:B------:R-:W-:Y:S02]  /*6090*/  UIADD3 UR4, UPT, UPT, -UR5, URZ, URZ ;  /* 0x000000ff05047290 */ /* 0x000fe4000fffe1ff */
[----:B------:R-:W-:Y:S03]  /*60a0*/  @!UP0 UIMAD UR6, UR9, UR42, UR5 ;  /* 0x0000002a090682a4 */ /* 0x000fe6000f8e0205 */
[----:B------:R-:W-:Y:S01]  /*60b0*/  @!UP0 UMOV UR5, UR7 ;  /* 0x0000000700058c82 */ /* 0x000fe20008000000 */
[----:B------:R-:W-:Y:S02]  /*60c0*/  UIMAD UR7, UR15, UR4, UR14 ;  /* 0x000000040f0772a4 */ /* 0x000fe4000f8e020e */
[----:B------:R-:W-:Y:S02]  /*60d0*/  UIMAD UR4, UR46, UR8, UR13 ;  /* 0x000000082e0472a4 */ /* 0x000fe4000f8e020d */
[----:B------:R-:W-:Y:S02]  /*60e0*/  UIMAD UR14, UR5, UR15, UR7 ;  /* 0x0000000f050e72a4 */ /* 0x000fe4000f8e0207 */
[----:B------:R-:W-:Y:S11]  /*60f0*/  UIMAD UR13, UR6, UR46, UR4 ;  /* 0x0000002e060d72a4 */ /* 0x000ff6000f8e0204 */
[----:B------:R-:W-:Y:S01]  /*6100*/  @!UPT UIADD3 URZ, UPT, UPT, URZ, URZ, URZ ;  /* 0x000000fffffff290 */ /* 0x000fe2000fffe0ff */
.L_x_119:
[----:B------:R-:W3:Y:S01]  /*6110*/  @!UP3 LDCU.128 UR8, c[0x0][0xb10] ;  /* 0x00016200ff08b7ac */ /* 0x000ee20008000c00 */
[----:B------:R-:W-:Y:S04]  /*6120*/  ISETP.NE.U32.AND P0, PT, RZ, UR34, PT ;  /* 0x00000022ff007c0c */ /* 0x000fe8000bf05070 */
[----:B------:R-:W-:Y:S01]  /*6130*/  ISETP.NE.AND.EX P0, PT, RZ, UR35, PT, P0 ;  /* 0x00000023ff007c0c */ /* 0x000fe2000bf05300 */
[----:B------:R-:W4:Y:S01]  /*6140*/  @!UP3 LDCU UR5, c[0x0][0xb0c] ;  /* 0x00016180ff05b7ac */ /* 0x000f220008000800 */
[----:B------:R-:W-:Y:S02]  /*6150*/  USHF.L.U32 UR26, UR33, 0x6, URZ ;  /* 0x00000006211a7899 */ /* 0x000fe400080006ff */
[----:B------:R-:W-:Y:S02]  /*6160*/  USHF.L.U32 UR27, UR32, 0x6, URZ ;  /* 0x00000006201b7899 */ /* 0x000fe400080006ff */
[----:B---3--:R-:W-:Y:S07]  /*6170*/  UIMAD.WIDE.U32 UR6, UR14, UR8, URZ ;  /* 0x000000080e0672a5 */ /* 0x008fee000f8e00ff */
[----:B------:R-:W-:Y:S01]  /*6180*/  @!UP3 UMOV UR4, UR7 ;  /* 0x000000070004bc82 */ /* 0x000fe20008000000 */
[----:B----4-:R-:W-:Y:S02]  /*6190*/  @!UP3 UISETP.NE.AND UP0, UPT, UR5, 0x1, UPT ;  /* 0x000000010500b88c */ /* 0x010fe4000bf05270 */
[----:B------:R-:W-:Y:S02]  /*61a0*/  @!UP3 USHF.R.U32.HI UR4, URZ, UR9, UR4 ;  /* 0x00000009ff04b299 */ /* 0x000fe40008011604 */
[----:B------:R-:W-:Y:S02]  /*61b0*/  UIMAD.WIDE.U32 UR6, UR13, UR11, URZ ;  /* 0x0000000b0d0672a5 */ /* 0x000fe4000f8e00ff */
[----:B------:R-:W-:Y:S02]  /*61c0*/  @!UP3 USEL UR8, UR14, UR4, !UP0 ;  /* 0x000000040e08b287 */ /* 0x000fe4000c000000 */
[----:B------:R-:W-:Y:S03]  /*61d0*/  @!UP3 UISETP.NE.AND UP0, UPT, UR10, 0x1, UPT ;  /* 0x000000010a00b88c */ /* 0x000fe6000bf05270 */
[----:B------:R-:W-:Y:S02]  /*61e0*/  @!UP3 UMOV UR6, UR7 ;  /* 0x000000070006bc82 */ /* 0x000fe40008000000 */
[----:B------:R-:W3:Y:S02]  /*61f0*/  @!UP3 LDCU UR4, c[0x0][0xb20] ;  /* 0x00016400ff04b7ac */ /* 0x000ee40008000800 */
[----:B---3--:R-:W-:Y:S04]  /*6200*/  @!UP3 USHF.R.U32.HI UR6, URZ, UR4, UR6 ;  /* 0x00000004ff06b299 */ /* 0x008fe80008011606 */
[----:B------:R-:W-:Y:S04]  /*6210*/  @!UP3 USEL UR6, UR13, UR6, !UP0 ;  /* 0x000000060d06b287 */ /* 0x000fe8000c000000 */
[----:B------:R-:W-:Y:S02]  /*6220*/  @!UP3 UIADD3 UR4, UPT, UPT, -UR8, UR6, URZ ;  /* 0x000000060804b290 */ /* 0x000fe4000fffe1ff */
[----:B------:R-:W-:Y:S02]  /*6230*/  @!UP3 UIADD3 UR6, UPT, UPT, UR8, -UR6, URZ ;  /* 0x800000060806b290 */ /* 0x000fe4000fffe0ff */
[----:B------:R-:W-:Y:S02]  /*6240*/  @!UP3 UIMAD UR14, UR4, UR5, UR14 ;  /* 0x00000005040eb2a4 */ /* 0x000fe4000f8e020e */
[----:B------:R-:W-:Y:S01]  /*6250*/  @!UP3 UIMAD UR13, UR6, UR10, UR13 ;  /* 0x0000000a060db2a4 */ /* 0x000fe2000f8e020d */
[----:B------:R-:W-:Y:S11]  /*6260*/  BRA.U UP4, `(.L_x_120) ;  /* 0x0000000104107547 */ /* 0x000ff6000b800000 */
[----:B------:R-:W-:Y:S04]  /*6270*/  MOV R2, UR43 ;  /* 0x0000002b00027c02 */ /* 0x000fe80008000f00 */
[----:B------:R-:W-:Y:S04]  /*6280*/  SHF.L.U32 R2, R2, 0x1f, RZ ;  /* 0x0000001f02027819 */ /* 0x000fe800000006ff */
[----:B------:R-:W3:Y:S02]  /*6290*/  SYNCS.PHASECHK.TRANS64.TRYWAIT P1, [UR29+0x268], R2 ;  /* 0x00026802ff0075a7 */ /* 0x000ee4000802111d */
[----:B---3--:R-:W-:Y:S05]  /*62a0*/  @!P1 BRA `(.L_x_121) ;  /* 0x0000004000fc9947 */ /* 0x008fea0003800000 */
.L_x_120:
[----:B------:R-:W-:Y:S05]  /*62b0*/  BRA.U !UP6, `(.L_x_122) ;  /* 0x000000010e387547 */ /* 0x000fea000b800000 */
[----:B------:R-:W-:Y:S01]  /*62c0*/  UPLOP3.LUT UP1, UPT, UPT, UPT, UP5, 0x80, 0x8 ;  /* 0x000000000008789c */ /* 0x000fe20003f2f050 */
[----:B--2---:R-:W-:Y:S01]  /*62d0*/  HFMA2 R0, -RZ, RZ, 0, 5.9604644775390625e-08 ;  /* 0x00000001ff007431 */ /* 0x004fe200000001ff */
[----:B------:R-:W2:Y:S01]  /*62e0*/  LDCU.64 UR8, c[0x0][0x358] ;  /* 0x00006b00ff0877ac */ /* 0x000ea20008000a00 */
[----:B------:R-:W-:Y:S03]  /*62f0*/  IMAD.MOV.U32 R46, RZ, RZ, 0x1 ;  /* 0x00000001ff2e7424 */ /* 0x000fe600078e00ff */
[----:B------:R-:W-:Y:S05]  /*6300*/  PLOP3.LUT P1, PT, PT, PT, UP1, 0x80, 0x8 ;  /* 0x000000000008781c */ /* 0x000fea0003f2f018 */
[----:B------:R-:W3:Y:S01]  /*6310*/  @UP1 LDCU.64 UR4, c[0x0][0x888] ;  /* 0x00011100ff0417ac */ /* 0x000ee20008000a00 */
[----:B------:R-:W-:Y:S07]  /*6320*/  @UP1 UIMAD UR6, UR36, UR34, URZ ;  /* 0x00000022240612a4 */ /* 0x000fee000f8e02ff */
[----:B------:R-:W-:Y:S01]  /*6330*/  @!P1 PRMT R46, R0, 0x7610, R46 ;  /* 0x00007610002e9816 */ /* 0x000fe2000000002e */
[----:B---3--:R-:W-:Y:S06]  /*6340*/  @UP1 UIMAD.WIDE UR4, UR6, 0x4, UR4 ;  /* 0x00000004060418a5 */ /* 0x008fec000f8e0204 */
[----:B-----5:R-:W-:Y:S01]  /*6350*/  IMAD.U32 R26, RZ, RZ, UR4 ;  /* 0x00000004ff1a7e24 */ /* 0x020fe2000f8e00ff */
[----:B------:R-:W-:Y:S04]  /*6360*/  MOV R27, UR5 ;  /* 0x00000005001b7c02 */ /* 0x000fe80008000f00 */
[----:B------:R-:W3:Y:S01]  /*6370*/  @!UP1 LDCU UR4, c[0x0][0x880] ;  /* 0x00011000ff0497ac */ /* 0x000ee20008000800 */
[----:B--2---:R4:W5:Y:S02]  /*6380*/  @P1 LDG.E R26, desc[UR8][R26.64] ;  /* 0x000000081a1a1981 */ /* 0x004964000c1e1900 */
[----:B---34-:R-:W-:Y:S07]  /*6390*/  @!P1 IMAD.U32 R26, RZ, RZ, UR4 ;  /* 0x00000004ff1a9e24 */ /* 0x018fee000f8e00ff */
.L_x_122:
[----:B-----5:R-:W-:Y:S01]  /*63a0*/  @!P0 FSETP.EQ.AND P2, PT, R26, RZ, PT ;  /* 0x000000ff1a00820b */ /* 0x020fe20003f42000 */
[----:B------:R-:W-:Y:S01]  /*63b0*/  @!UPT UIADD3 URZ, UPT, UPT, URZ, URZ, URZ ;  /* 0x000000fffffff290 */ /* 0x000fe2000fffe0ff */
[----:B------:R-:W-:Y:S11]  /*63c0*/  @!P0 BRA `(.L_x_123) ;  /* 0x0000000000148947 */ /* 0x000ff60003800000 */
[----:B------:R-:W-:Y:S02]  /*63d0*/  LOP3.LUT P0, RZ, R46, 0xff, RZ, 0xc0, !PT ;  /* 0x000000ff2eff7812 */ /* 0x000fe4000780c0ff */
[----:B------:R-:W-:Y:S04]  /*63e0*/  PLOP3.LUT P2, PT, PT, PT, UP1, 0x80, 0x8 ;  /* 0x000000000008781c */ /* 0x000fe80003f4f018 */
[----:B------:R-:W-:Y:S07]  /*63f0*/  PLOP3.LUT P2, PT, P2, PT, PT, 0x8, 0x80 ;  /* 0x000000000080781c */ /* 0x000fee000174e170 */
[----:B------:R-:W-:Y:S11]  /*6400*/  @P0 FSETP.EQ.AND P2, PT, R26, RZ, PT ;  /* 0x000000ff1a00020b */ /* 0x000ff60003f42000 */
[----:B------:R-:W-:Y:S02]  /*6410*/  @!UPT UIADD3 URZ, UPT, UPT, URZ, URZ, URZ ;  /* 0x000000fffffff290 */ /* 0x000fe4000fffe0ff */
.L_x_123:
[----:B------:R-:W-:Y:S01]  /*6420*/  ULEA UR4, UR25, UR29, 0x3 ;  /* 0x0000001d19047291 */ /* 0x000fe2000f8e18ff */
[----:B--2---:R-:W-:Y:S02]  /*6430*/  SHF.L.U32 R2, R11, 0x1f, RZ ;  /* 0x0000001f0b027819 */ /* 0x004fe400000006ff */
[----:B------:R-:W-:Y:S04]  /*6440*/  ELECT P1, URZ, PT ;  /* 0x0000000000ff782f */ /* 0x000fe80003820000 */
[----:B------:R-:W-:Y:S02]  /*6450*/  PLOP3.LUT P1, PT, P2, P1, PT, 0xf2, 0x2f ;  /* 0x00000000002f781c */ /* 0x000fe40001723e72 */
[----:B------:R-:W2:Y:S02]  /*6460*/  SYNCS.PHASECHK.TRANS64.TRYWAIT P0, [UR4+0x248], R2 ;  /* 0x00024802ff0075a7 */ /* 0x000ea40008001104 */
[----:B--2---:R-:W-:Y:S09]  /*6470*/  @!P0 BRA `(.L_x_124) ;  /* 0x0000004000a08947 */ /* 0x004ff20003800000 */
.L_x_260:
[----:B------:R-:W3:Y:S01]  /*6480*/  S2UR UR19, SR_CgaCtaId ;  /* 0x00000000001379c3 */ /* 0x000ee20000008800 */
[----:B------:R-:W-:Y:S01]  /*6490*/  VOTEU.ALL UP0, P1 ;  /* 0x0000000000ff7886 */ /* 0x000fe20000800000 */
[----:B--2---:R-:W-:Y:S01]  /*64a0*/  @!P1 IADD3 R2, P0, PT, R12, 0x580, RZ ;  /* 0x000005800c029810 */ /* 0x004fe20007f1e0ff */
[----:B------:R-:W-:Y:S01]  /*64b0*/  UMOV UR20, 0x0 ;  /* 0x0000000000147882 */ /* 0x000fe20000000000 */
[----:B------:R-:W-:Y:S01]  /*64c0*/  UMOV UR21, 0x10000000 ;  /* 0x1000000000157882 */ /* 0x000fe20000000000 */
[----:B------:R-:W-:Y:S01]  /*64d0*/  UMOV UR28, UR36 ;  /* 0x00000024001c7c82 */ /* 0x000fe20008000000 */
[----:B------:R-:W-:Y:S01]  /*64e0*/  @!UP0 ULEA UR5, UR25, UR29, 0xc ;  /* 0x0000001d19058291 */ /* 0x000fe2000f8e60ff */
[----:B------:R-:W-:Y:S01]  /*64f0*/  @!P1 IMAD.X R0, RZ, RZ, R13, P0 ;  /* 0x000000ffff009224 */ /* 0x000fe200000e060d */
[----:B------:R-:W-:Y:S01]  /*6500*/  @!UP0 UIADD3 UR10, UPT, UPT, UR26, 0x20, URZ ;  /* 0x000000201a0a8890 */ /* 0x000fe2000fffe0ff */
[----:B------:R-:W-:Y:S01]  /*6510*/  @!P1 R2UR UR7, R2 ;  /* 0x00000000020792ca */ /* 0x000fe200000e0000 */
[----:B------:R-:W-:Y:S01]  /*6520*/  @!UP0 UIADD3 UR24, UPT, UPT, UR5, 0x400, URZ ;  /* 0x0000040005188890 */ /* 0x000fe2000fffe0ff */
[----:B------:R-:W-:Y:S01]  /*6530*/  @!P1 IMAD.MOV.U32 R2, RZ, RZ, 0x1000 ;  /* 0x00001000ff029424 */ /* 0x000fe200078e00ff */
[----:B------:R-:W-:Y:S01]  /*6540*/  @!UP0 UIADD3 UR8, UPT, UPT, UR5, 0xc00, URZ ;  /* 0x00000c0005088890 */ /* 0x000fe2000fffe0ff */
[----:B------:R-:W-:Y:S01]  /*6550*/  VIADD R10, R10, 0x1 ;  /* 0x000000010a0a7836 */ /* 0x000fe20000000000 */
[----:B------:R-:W-:Y:S02]  /*6560*/  UIADD3 UR5, UPT, UPT, UR25, 0x1, URZ ;  /* 0x0000000119057890 */ /* 0x000fe4000fffe0ff */
[----:B------:R-:W-:Y:S02]  /*6570*/  UIADD3 UR25, UPT, UPT, UR4, 0x230, URZ ;  /* 0x0000023004197890 */ /* 0x000fe4000fffe0ff */
[----:B------:R-:W-:Y:S01]  /*6580*/  UISETP.NE.AND UP0, UPT, UR5, 0x3, UPT ;  /* 0x000000030500788c */ /* 0x000fe2000bf05270 */
[----:B------:R-:W-:Y:S01]  /*6590*/  UMOV UR11, UR27 ;  /* 0x0000001b000b7c82 */ /* 0x000fe20008000000 */
[----:B------:R-:W-:Y:S02]  /*65a0*/  UMOV UR12, UR36 ;  /* 0x00000024000c7c82 */ /* 0x000fe40008000000 */
[----:B------:R-:W-:Y:S01]  /*65b0*/  USEL UR6, UR5, URZ, UP0 ;  /* 0x000000ff05067287 */ /* 0x000fe20008000000 */
[----:B------:R-:W-:Y:S01]  /*65c0*/  @!P1 R2UR UR5, R0 ;  /* 0x00000000000592ca */ /* 0x000fe200000e0000 */
[----:B------:R-:W-:Y:S01]  /*65d0*/  IMAD.U32 R4, RZ, RZ, UR7 ;  /* 0x00000007ff047e24 */ /* 0x000fe2000f8e00ff */
[----:B------:R-:W-:Y:S02]  /*65e0*/  USEL UR18, URZ, 0x1, UP0 ;  /* 0x00000001ff127887 */ /* 0x000fe40008000000 */
[----:B------:R-:W-:Y:S01]  /*65f0*/  VOTEU.ALL UP0, P1 ;  /* 0x0000000000ff7886 */ /* 0x000fe20000800000 */
[----:B------:R-:W-:Y:S01]  /*6600*/  UMOV UR9, UR25 ;  /* 0x0000001900097c82 */ /* 0x000fe20008000000 */
[----:B------:R-:W-:Y:S01]  /*6610*/  @!P1 R2UR UR16, R4 ;  /* 0x00000000041092ca */ /* 0x000fe200000e0000 */
[----:B---3--:R-:W-:Y:S01]  /*6620*/  UPRMT UR7, UR19, 0x654, UR25 ;  /* 0x0000065413077896 */ /* 0x008fe20008000019 */
[----:B------:R-:W-:Y:S04]  /*6630*/  LOP3.LUT R11, R11, UR18, RZ, 0x3c, !PT ;  /* 0x000000120b0b7c12 */ /* 0x000fe8000f8e3cff */
[----:B------:R-:W-:Y:S01]  /*6640*/  SHF.L.U32 R0, R11, 0x1f, RZ ;  /* 0x0000001f0b007819 */ /* 0x000fe200000006ff */
[----:B------:R-:W-:Y:S01]  /*6650*/  IMAD.U32 R5, RZ, RZ, UR5 ;  /* 0x00000005ff057e24 */ /* 0x000fe2000f8e00ff */
[----:B------:R-:W-:Y:S04]  /*6660*/  ULEA UR5, UR6, UR29, 0x3 ;  /* 0x0000001d06057291 */ /* 0x000fe8000f8e18ff */
[----:B------:R-:W-:Y:S11]  /*6670*/  @!P1 R2UR UR17, R5 ;  /* 0x00000000051192ca */ /* 0x000ff600000e0000 */
[----:B------:R-:W-:Y:S02]  /*6680*/  @!UPT UIADD3 URZ, UPT, UPT, URZ, URZ, URZ ;  /* 0x000000fffffff290 */ /* 0x000fe4000fffe0ff */
[----:B------:R2:W-:Y:S01]  /*6690*/  @!UP0 UTMALDG.3D [UR24], [UR16], desc[UR20] ;  /* 0x00001418100085b4 */ /* 0x0005e20008011000 */
[----:B------:R-:W-:Y:S05]  /*66a0*/  VOTEU.ALL UP0, P1 ;  /* 0x0000000000ff7886 */ /* 0x000fea0000800000 */
[----:B------:R2:W-:Y:S01]  /*66b0*/  @!UP0 UTMALDG.3D [UR8], [UR16], desc[UR20] ;  /* 0x00001408100085b4 */ /* 0x0005e20008011000 */
[----:B------:R2:W-:Y:S01]  /*66c0*/  @!P1 SYNCS.ARRIVE.TRANS64.RED.A0TR RZ, [UR4+0x230], R2 ;  /* 0x00023002ffff99a7 */ /* 0x0005e20008300404 */
[----:B------:R-:W-:Y:S01]  /*66d0*/  SYNCS.ARRIVE.TRANS64.RED.A1T0 RZ, [UR7], RZ ;  /* 0x000000ffffff79a7 */ /* 0x000fe20008100407 */
[----:B------:R-:W3:Y:S02]  /*66e0*/  SYNCS.PHASECHK.TRANS64.TRYWAIT P0, [UR5+0x248], R0 ;  /* 0x00024800ff0075a7 */ /* 0x000ee40008001105 */
[----:B--23--:R-:W-:Y:S05]  /*66f0*/  @!P0 BRA `(.L_x_125) ;  /* 0x0000004000188947 */ /* 0x00cfea0003800000 */
.L_x_262:
[----:B------:R-:W-:Y:S01]  /*6700*/  UIADD3 UR17, UPT, UPT, UR5, 0x230, URZ ;  /* 0x0000023005117890 */ /* 0x000fe2000fffe0ff */
[----:B------:R-:W3:Y:S01]  /*6710*/  S2UR UR41, SR_CgaCtaId ;  /* 0x00000000002979c3 */ /* 0x000ee20000008800 */
[----:B------:R-:W-:Y:S01]  /*6720*/  UPLOP3.LUT UP4, UPT, UPT, UPT, UPT, 0x80, 0x8 ;  /* 0x000000000008789c */ /* 0x000fe20003f8f070 */
[----:B--2---:R-:W-:Y:S01]  /*6730*/  @!P1 IADD3 R2, P0, PT, R12, 0x580, RZ ;  /* 0x000005800c029810 */ /* 0x004fe20007f1e0ff */
[----:B------:R-:W-:Y:S01]  /*6740*/  UMOV UR32, 0x0 ;  /* 0x0000000000207882 */ /* 0x000fe20000000000 */
[----:B------:R-:W-:Y:S01]  /*6750*/  UMOV UR33, 0x10000000 ;  /* 0x1000000000217882 */ /* 0x000fe20000000000 */
[----:B------:R-:W-:Y:S01]  /*6760*/  UMOV UR19, UR27 ;  /* 0x0000001b00137c82 */ /* 0x000fe20008000000 */
[----:B------:R-:W-:Y:S01]  /*6770*/  UMOV UR20, UR36 ;  /* 0x0000002400147c82 */ /* 0x000fe20008000000 */
[----:B------:R-:W-:Y:S01]  /*6780*/  UMOV UR11, UR27 ;  /* 0x0000001b000b7c82 */ /* 0x000fe20008000000 */
[----:B------:R-:W-:Y:S01]  /*6790*/  UMOV UR12, UR36 ;  /* 0x00000024000c7c82 */ /* 0x000fe20008000000 */
[----:B------:R-:W-:Y:S01]  /*67a0*/  UMOV UR9, UR17 ;  /* 0x0000001100097c82 */ /* 0x000fe20008000000 */
[----:B------:R-:W-:Y:S01]  /*67b0*/  VOTEU.ALL UP0, P1 ;  /* 0x0000000000ff7886 */ /* 0x000fe20000800000 */
[----:B------:R-:W-:Y:S01]  /*67c0*/  @!P1 IMAD.X R0, RZ, RZ, R13, P0 ;  /* 0x000000ffff009224 */ /* 0x000fe200000e060d */
[----:B------:R-:W-:Y:S01]  /*67d0*/  R2UR UR28, R50 ;  /* 0x00000000321c72ca */ /* 0x000fe200000e0000 */
[----:B------:R-:W-:Y:S01]  /*67e0*/  UMOV UR36, UR30 ;  /* 0x0000001e00247c82 */ /* 0x000fe20008000000 */
[----:B------:R-:W-:Y:S01]  /*67f0*/  R2UR UR24, R51 ;  /* 0x00000000331872ca */ /* 0x000fe200000e0000 */
[----:B------:R-:W-:Y:S01]  /*6800*/  @!UP0 ULEA UR4, UR6, UR29, 0xc ;  /* 0x0000001d06048291 */ /* 0x000fe2000f8e60ff */
[C---:B------:R-:W-:Y:S01]  /*6810*/  ISETP.NE.AND P0, PT, R10.reuse, 0x2, PT ;  /* 0x000000020a00780c */ /* 0x040fe20003f05270 */
[----:B------:R-:W-:Y:S02]  /*6820*/  @!UP0 UIADD3 UR18, UPT, UPT, UR26, 0x10, URZ ;  /* 0x000000101a128890 */ /* 0x000fe4000fffe0ff */
[----:B------:R-:W-:Y:S01]  /*6830*/  @!UP0 UIADD3 UR16, UPT, UPT, UR4, 0x400, URZ ;  /* 0x0000040004108890 */ /* 0x000fe2000fffe0ff */
[----:B------:R-:W-:Y:S01]  /*6840*/  SEL R10, R10, RZ, P0 ;  /* 0x000000ff0a0a7207 */ /* 0x000fe20000000000 */
[----:B------:R-:W-:Y:S02]  /*6850*/  @!UP0 UIADD3 UR8, UPT, UPT, UR4, 0xc00, URZ ;  /* 0x00000c0004088890 */ /* 0x000fe4000fffe0ff */
[----:B------:R-:W-:Y:S01]  /*6860*/  UIADD3 UR4, UPT, UPT, UR6, 0x1, URZ ;  /* 0x0000000106047890 */ /* 0x000fe2000fffe0ff */
[----:B------:R-:W-:Y:S01]  /*6870*/  @!P1 R2UR UR6, R2 ;  /* 0x00000000020692ca */ /* 0x000fe200000e0000 */
[----:B------:R-:W-:Y:S02]  /*6880*/  @!UP0 UIADD3 UR10, UPT, UPT, UR26, 0x30, URZ ;  /* 0x000000301a0a8890 */ /* 0x000fe4000fffe0ff */
[----:B------:R-:W-:Y:S04]  /*6890*/  UISETP.NE.AND UP0, UPT, UR4, 0x3, UPT ;  /* 0x000000030400788c */ /* 0x000fe8000bf05270 */
[----:B------:R-:W-:Y:S01]  /*68a0*/  USEL UR25, UR4, URZ, UP0 ;  /* 0x000000ff04197287 */ /* 0x000fe20008000000 */
[----:B------:R-:W-:Y:S01]  /*68b0*/  @!P1 R2UR UR4, R0 ;  /* 0x00000000000492ca */ /* 0x000fe200000e0000 */
[----:B------:R-:W-:Y:S01]  /*68c0*/  USEL UR21, URZ, 0x1, UP0 ;  /* 0x00000001ff157887 */ /* 0x000fe20008000000 */
[----:B------:R-:W-:Y:S01]  /*68d0*/  SEL R0, RZ, 0x1, P0 ;  /* 0x00000001ff007807 */ /* 0x000fe20000000000 */
[----:B------:R-:W-:Y:S02]  /*68e0*/  VOTEU.ALL UP0, P1 ;  /* 0x0000000000ff7886 */ /* 0x000fe40000800000 */
[----:B------:R-:W-:Y:S01]  /*68f0*/  IMAD.U32 R4, RZ, RZ, UR6 ;  /* 0x00000006ff047e24 */ /* 0x000fe2000f8e00ff */
[----:B------:R-:W-:Y:S02]  /*6900*/  LOP3.LUT R9, R9, R0, RZ, 0x3c, !PT ;  /* 0x0000000009097212 */ /* 0x000fe400078e3cff */
[----:B------:R-:W-:Y:S02]  /*6910*/  LOP3.LUT R11, R11, UR21, RZ, 0x3c, !PT ;  /* 0x000000150b0b7c12 */ /* 0x000fe4000f8e3cff */
[----:B------:R-:W-:Y:S03]  /*6920*/  @!P1 R2UR UR6, R4 ;  /* 0x00000000040692ca */ /* 0x000fe600000e0000 */
[----:B------:R-:W-:Y:S01]  /*6930*/  IMAD.U32 R5, RZ, RZ, UR4 ;  /* 0x00000004ff057e24 */ /* 0x000fe2000f8e00ff */
[----:B---3--:R-:W-:Y:S04]  /*6940*/  UPRMT UR4, UR41, 0x654, UR17 ;  /* 0x0000065429047896 */ /* 0x008fe80008000011 */
[----:B------:R-:W-:Y:S11]  /*6950*/  @!P1 R2UR UR7, R5 ;  /* 0x00000000050792ca */ /* 0x000ff600000e0000 */
[----:B------:R-:W-:Y:S02]  /*6960*/  @!UPT UIADD3 URZ, UPT, UPT, URZ, URZ, URZ ;  /* 0x000000fffffff290 */ /* 0x000fe4000fffe0ff */
[----:B------:R-:W-:Y:S01]  /*6970*/  @!UP0 UTMALDG.3D [UR16], [UR6], desc[UR32] ;  /* 0x00002010060085b4 */ /* 0x000fe20008011000 */
[----:B------:R-:W-:Y:S05]  /*6980*/  VOTEU.ALL UP0, P1 ;  /* 0x0000000000ff7886 */ /* 0x000fea0000800000 */
[----:B------:R2:W-:Y:S01]  /*6990*/  @!UP0 UTMALDG.3D [UR8], [UR6], desc[UR32] ;  /* 0x00002008060085b4 */ /* 0x0005e20008011000 */
[----:B------:R3:W-:Y:S01]  /*69a0*/  @!P1 SYNCS.ARRIVE.TRANS64.RED.A0TR RZ, [UR5+0x230], R3 ;  /* 0x00023003ffff99a7 */ /* 0x0007e20008300405 */
[----:B------:R-:W-:Y:S01]  /*69b0*/  SYNCS.ARRIVE.TRANS64.RED.A1T0 RZ, [UR4], RZ ;  /* 0x000000ffffff79a7 */ /* 0x000fe20008100404 */
[----:B--2---:R-:W-:Y:S02]  /*69c0*/  UIADD3 UR33, UPT, UPT, UR13, UR28, URZ ;  /* 0x0000001c0d217290 */ /* 0x004fe4000fffe0ff */
[----:B------:R-:W-:Y:S01]  /*69d0*/  UIADD3 UR32, UPT, UPT, UR14, UR24, URZ ;  /* 0x000000180e207290 */ /* 0x000fe2000fffe0ff */
[----:B------:R-:W-:Y:S11]  /*69e0*/  BRA.U UP2, `(.L_x_126) ;  /* 0xfffffff1028c7547 */ /* 0x000ff6000b83ffff */
[----:B------:R-:W-:Y:S01]  /*69f0*/  UIADD3 UR29, UPT, UPT, UR29, 0x248, URZ ;  /* 0x000002481d1d7890 */ /* 0x000fe2000fffe0ff */
[----:B------:R-:W-:-:S03]  /*6a00*/  SHF.L.U32 R2, R11, 0x1f, RZ ;  /* 0x0000001f0b027819 */ /* 0x000fc600000006ff */
[----:B------:R-:W-:-:S09]  /*6a10*/  ULEA UR4, UR25, UR29, 0x3 ;  /* 0x0000001d19047291 */ /* 0x000fd2000f8e18ff */
[----:B------:R-:W2:Y:S02]  /*6a20*/  SYNCS.PHASECHK.TRANS64.TRYWAIT P0, [UR4], R2 ;  /* 0x00000002ff0075a7 */ /* 0x000ea40008001104 */
[----:B--2---:R-:W-:Y:S05]  /*6a30*/  @!P0 BRA `(.L_x_127) ;  /* 0x0000003c00608947 */ /* 0x004fea0003800000 */
.L_x_264:
[----:B------:R-:W-:-:S04]  /*6a40*/  UIADD3 UR4, UPT, UPT, UR25, 0x1, URZ ;  /* 0x0000000119047890 */ /* 0x000fc8000fffe0ff */
[----:B------:R-:W-:-:S04]  /*6a50*/  UISETP.NE.AND UP0, UPT, UR4, 0x3, UPT ;  /* 0x000000030400788c */ /* 0x000fc8000bf05270 */
[----:B------:R-:W-:Y:S02]  /*6a60*/  USEL UR6, URZ, 0x1, UP0 ;  /* 0x00000001ff067887 */ /* 0x000fe40008000000 */
[----:B------:R-:W-:-:S04]  /*6a70*/  USEL UR4, UR4, URZ, UP0 ;  /* 0x000000ff04047287 */ /* 0x000fc80008000000 */
[----:B------:R-:W-:Y:S01]  /*6a80*/  ULEA UR5, UR4, UR29, 0x3 ;  /* 0x0000001d04057291 */ /* 0x000fe2000f8e18ff */
[----:B------:R-:W-:-:S04]  /*6a90*/  LOP3.LUT R11, R11, UR6, RZ, 0x3c, !PT ;  /* 0x000000060b0b7c12 */ /* 0x000fc8000f8e3cff */
[----:B--2---:R-:W-:-:S04]  /*6aa0*/  SHF.L.U32 R2, R11, 0x1f, RZ ;  /* 0x0000001f0b027819 */ /* 0x004fc800000006ff */
[----:B------:R-:W2:Y:S02]  /*6ab0*/  SYNCS.PHASECHK.TRANS64.TRYWAIT P0, [UR5], R2 ;  /* 0x00000002ff0075a7 */ /* 0x000ea40008001105 */
[----:B--2---:R-:W-:Y:S05]  /*6ac0*/  @!P0 BRA `(.L_x_128) ;  /* 0x0000003c00548947 */ /* 0x004fea0003800000 */
.L_x_266:
[----:B------:R-:W-:-:S04]  /*6ad0*/  UIADD3 UR4, UPT, UPT, UR4, 0x1, URZ ;  /* 0x0000000104047890 */ /* 0x000fc8000fffe0ff */
[----:B------:R-:W-:-:S04]  /*6ae0*/  UISETP.NE.AND UP0, UPT, UR4, 0x3, UPT ;  /* 0x000000030400788c */ /* 0x000fc8000bf05270 */
[----:B------:R-:W-:Y:S02]  /*6af0*/  USEL UR5, URZ, 0x1, UP0 ;  /* 0x00000001ff057887 */ /* 0x000fe40008000000 */
[----:B------:R-:W-:-:S04]  /*6b00*/  USEL UR4, UR4, URZ, UP0 ;  /* 0x000000ff04047287 */ /* 0x000fc80008000000 */
[----:B------:R-:W-:Y:S01]  /*6b10*/  ULEA UR4, UR4, UR29, 0x3 ;  /* 0x0000001d04047291 */ /* 0x000fe2000f8e18ff */
[----:B--2---:R-:W-:-:S04]  /*6b20*/  LOP3.LUT R2, R11, UR5, RZ, 0x3c, !PT ;  /* 0x000000050b027c12 */ /* 0x004fc8000f8e3cff */
[----:B------:R-:W-:Y:S01]  /*6b30*/  SHF.L.U32 R2, R2, 0x1f, RZ ;  /* 0x0000001f02027819 */ /* 0x000fe200000006ff */
[----:B------:R-:W-:-:S07]  /*6b40*/  IMAD.U32 R0, RZ, RZ, UR4 ;  /* 0x00000004ff007e24 */ /* 0x000fce000f8e00ff */
.L_x_129:
[----:B--2---:R2:W4:Y:S02]  /*6b50*/  SYNCS.PHASECHK.TRANS64.TRYWAIT P0, [R0+URZ], R2 ;  /* 0x00000002000075a7 */ /* 0x00452400080011ff */
[----:B----4-:R-:W-:Y:S05]  /*6b60*/  @!P0 NANOSLEEP.SYNCS 0x989680 ;  /* 0x009896800000895d */ /* 0x010fea0003900000 */
[----:B------:R-:W4:Y:S02]  /*6b70*/  @!P0 SYNCS.PHASECHK.TRANS64 P0, [R0+URZ], R2 ;  /* 0x00000002000085a7 */ /* 0x000f2400080010ff */
[----:B-1--4-:R-:W-:Y:S05]  /*6b80*/  @P0 EXIT ;  /* 0x000000000000094d */ /* 0x012fea0003800000 */
[----:B------:R-:W-:Y:S05]  /*6b90*/  BRA `(.L_x_129) ;  /* 0xfffffffc00ec7947 */ /* 0x000fea000383ffff */
.L_x_117:
[----:B------:R-:W-:-:S06]  /*6ba0*/  UISETP.GE.AND UP0, UPT, UR20, 0x4, UPT ;  /* 0x000000041400788c */ /* 0x000fcc000bf06270 */
[----:B------:R-:W-:-:S13]  /*6bb0*/  PLOP3.LUT P0, PT, PT, PT, UP0, 0x80, 0x8 ;  /* 0x000000000008781c */ /* 0x000fda0003f0f008 */
[----:B-1----:R-:W-:Y:S05]  /*6bc0*/  @!P0 EXIT ;  /* 0x000000000000894d */ /* 0x002fea0003800000 */
[----:B------:R-:W1:Y:S08]  /*6bd0*/  S2UR UR4, SR_CgaCtaId ;  /* 0x00000000000479c3 */ /* 0x000e700000008800 */
[----:B------:R-:W-:Y:S01]  /*6be0*/  BAR.SYNC.DEFER_BLOCKING 0x6, 0xa0 ;  /* 0x0182800000007b1d */ /* 0x000fe20000010000 */
[----:B------:R-:W-:Y:S01]  /*6bf0*/  IMAD.SHL.U32 R3, R47, 0x200000, RZ ;  /* 0x002000002f037824 */ /* 0x000fe200078e00ff */
[----:B------:R-:W-:Y:S01]  /*6c00*/  CS2R R56, SRZ ;  /* 0x0000000000387805 */ /* 0x000fe2000001ff00 */
[----:B------:R-:W-:-:S02]  /*6c10*/  IMAD.SHL.U32 R45, R58, 0x10, RZ ;  /* 0x000000103a2d7824 */ /* 0x000fc400078e00ff */
[C---:B------:R-:W-:Y:S01]  /*6c20*/  IMAD.U32 R23, R58.reuse, 0x10000, RZ ;  /* 0x000100003a177824 */ /* 0x040fe200078e00ff */
[----:B------:R-:W-:Y:S02]  /*6c30*/  UMOV UR45, 0x400 ;  /* 0x00000400002d7882 */ /* 0x000fe40000000000 */
[----:B------:R-:W2:Y:S01]  /*6c40*/  LDC.64 R42, c[0x0][0x8b0] ;  /* 0x00022c00ff2a7b82 */ /* 0x000ea20000000a00 */
[----:B------:R-:W-:Y:S01]  /*6c50*/  IMAD.SHL.U32 R2, R58, 0x2, RZ ;  /* 0x000000023a027824 */ /* 0x000fe200078e00ff */
[----:B------:R-:W-:Y:S01]  /*6c60*/  LOP3.LUT R3, R3, 0x200000, RZ, 0xc0, !PT ;  /* 0x0020000003037812 */ /* 0x000fe200078ec0ff */
[----:B------:R-:W-:Y:S01]  /*6c70*/  IMAD.SHL.U32 R4, R47, 0x200, RZ ;  /* 0x000002002f047824 */ /* 0x000fe200078e00ff */
[C---:B------:R-:W-:Y:S01]  /*6c80*/  LOP3.LUT R5, R45.reuse, 0x40, RZ, 0xc0, !PT ;  /* 0x000000402d057812 */ /* 0x040fe200078ec0ff */
[----:B------:R-:W-:Y:S01]  /*6c90*/  IMAD.MOV.U32 R22, RZ, RZ, RZ ;  /* 0x000000ffff167224 */ /* 0x000fe200078e00ff */
[----:B------:R-:W-:Y:S01]  /*6ca0*/  LOP3.LUT R44, R45, 0x5b0, RZ, 0xc0, !PT ;  /* 0x000005b02d2c7812 */ /* 0x000fe200078ec0ff */
[----:B------:R-:W-:Y:S01]  /*6cb0*/  IMAD.MOV.U32 R55, RZ, RZ, RZ ;  /* 0x000000ffff377224 */ /* 0x000fe200078e00ff */
[----:B------:R-:W3:Y:S01]  /*6cc0*/  LDC.64 R40, c[0x0][0x8a8] ;  /* 0x00022a00ff287b82 */ /* 0x000ee20000000a00 */
[----:B------:R-:W-:Y:S01]  /*6cd0*/  LOP3.LUT R23, R3, 0x400000, R23, 0xf8, !PT ;  /* 0x0040000003177812 */ /* 0x000fe200078ef817 */
[----:B------:R-:W4:Y:S01]  /*6ce0*/  LDCU UR62, c[0x0][0x370] ;  /* 0x00006e00ff3e77ac */ /* 0x000f220008000800 */
[----:B------:R-:W-:-:S02]  /*6cf0*/  LOP3.LUT R2, R5, 0x8, R2, 0xf8, !PT ;  /* 0x0000000805027812 */ /* 0x000fc400078ef802 */
[----:B------:R-:W-:Y:S01]  /*6d00*/  LOP3.LUT R44, R44, 0x200, R4, 0xf8, !PT ;  /* 0x000002002c2c7812 */ /* 0x000fe200078ef804 */
[----:B------:R-:W2:Y:S01]  /*6d10*/  LDCU UR43, c[0x0][0xb0c] ;  /* 0x00016180ff2b77ac */ /* 0x000ea20008000800 */
[----:B------:R-:W-:Y:S02]  /*6d20*/  LOP3.LUT P0, RZ, R45, 0x40, RZ, 0xc0, !PT ;  /* 0x000000402dff7812 */ /* 0x000fe4000780c0ff */
[----:B------:R-:W-:Y:S01]  /*6d30*/  LOP3.LUT R44, R44, R2, RZ, 0xfc, !PT ;  /* 0x000000022c2c7212 */ /* 0x000fe200078efcff */
[----:B-1----:R-:W-:Y:S01]  /*6d40*/  ULEA UR45, UR4, UR45, 0x18 ;  /* 0x0000002d042d7291 */ /* 0x002fe2000f8ec0ff */
[----:B------:R-:W-:Y:S01]  /*6d50*/  P2R R2, PR, RZ, 0x1 ;  /* 0x00000001ff027803 */ /* 0x000fe20000000000 */
[----:B------:R-:W1:Y:S01]  /*6d60*/  LDCU.64 UR4, c[0x0][0x890] ;  /* 0x00011200ff0477ac */ /* 0x000e620008000a00 */
[----:B------:R-:W-:Y:S01]  /*6d70*/  LOP3.LUT R58, R58, 0x60, RZ, 0xc0, !PT ;  /* 0x000000603a3a7812 */ /* 0x000fe200078ec0ff */
[----:B------:R-:W2:Y:S05]  /*6d80*/  LDCU UR39, c[0x0][0xb30] ;  /* 0x00016600ff2777ac */ /* 0x000eaa0008000800 */
[----:B------:R-:W4:Y:S01]  /*6d90*/  LDS R0, [UR45+0x320] ;  /* 0x0003202dff007984 */ /* 0x000f220008000800 */
[----:B------:R-:W2:Y:S01]  /*6da0*/  LDCU.64 UR60, c[0x0][0x888] ;  /* 0x00011100ff3c77ac */ /* 0x000ea20008000a00 */
[----:B------:R-:W2:Y:S01]  /*6db0*/  LDCU.64 UR40, c[0x0][0xb28] ;  /* 0x00016500ff2877ac */ /* 0x000ea20008000a00 */
[----:B------:R-:W2:Y:S01]  /*6dc0*/  LDCU.128 UR56, c[0x0][0xb10] ;  /* 0x00016200ff3877ac */ /* 0x000ea20008000c00 */
[----:B-1----:R-:W-:Y:S01]  /*6dd0*/  IMAD.U32 R49, RZ, RZ, UR4 ;  /* 0x00000004ff317e24 */ /* 0x002fe2000f8e00ff */
[----:B------:R-:W-:Y:S01]  /*6de0*/  UIADD3 UR4, UPT, UPT, UR45, 0x400, URZ ;  /* 0x000004002d047890 */ /* 0x000fe2000fffe0ff */
[----:B------:R-:W-:Y:S01]  /*6df0*/  IMAD.U32 R48, RZ, RZ, UR5 ;  /* 0x00000005ff307e24 */ /* 0x000fe2000f8e00ff */
[----:B------:R-:W1:Y:S01]  /*6e00*/  LDCU UR55, c[0x0][0x374] ;  /* 0x00006e80ff3777ac */ /* 0x000e620008000800 */
[----:B------:R-:W-:Y:S01]  /*6e10*/  UMOV UR54, 0x1 ;  /* 0x0000000100367882 */ /* 0x000fe20000000000 */
[----:B------:R-:W-:Y:S01]  /*6e20*/  UMOV UR47, URZ ;  /* 0x000000ff002f7c82 */ /* 0x000fe20008000000 */
[----:B------:R-:W-:Y:S01]  /*6e30*/  UMOV UR53, URZ ;  /* 0x000000ff00357c82 */ /* 0x000fe20008000000 */
[----:B------:R-:W-:Y:S01]  /*6e40*/  UMOV UR52, URZ ;  /* 0x000000ff00347c82 */ /* 0x000fe20008000000 */
[----:B----4-:R-:W-:-:S02]  /*6e50*/  IMAD.IADD R23, R0, 0x1, R23 ;  /* 0x0000000100177824 */ /* 0x010fc400078e0217 */
[----:B-123--:R-:W-:-:S07]  /*6e60*/  IMAD.U32 R0, RZ, RZ, UR4 ;  /* 0x00000004ff007e24 */ /* 0x00efce000f8e00ff */
.L_x_160:
[C---:B------:R-:W-:Y:S02]  /*6e70*/  LEA R3, R55.reuse, UR45, 0x3 ;  /* 0x0000002d37037c11 */ /* 0x040fe4000f8e18ff */
[----:B------:R-:W-:Y:S02]  /*6e80*/  SHF.L.U32 R0, R56, 0x1f, RZ ;  /* 0x0000001f38007819 */ /* 0x000fe400000006ff */
[----:B------:R-:W-:Y:S02]  /*6e90*/  LEA R4, R55, UR45, 0x4 ;  /* 0x0000002d37047c11 */ /* 0x000fe4000f8e20ff */
[----:B------:R-:W1:Y:S02]  /*6ea0*/  SYNCS.PHASECHK.TRANS64.TRYWAIT P0, [R3+URZ+0x270], R0 ;  /* 0x00027000030075a7 */ /* 0x000e6400080011ff */
[----:B-1----:R-:W-:Y:S05]  /*6eb0*/  @!P0 BRA `(.L_x_130) ;  /* 0x0000003800708947 */ /* 0x002fea0003800000 */
.L_x_267:
[----:B------:R-:W2:Y:S01]  /*6ec0*/  LDS.128 R4, [R4+0x300] ;  /* 0x0003000004047984 */ /* 0x000ea20000000c00 */
[----:B------:R-:W-:Y:S01]  /*6ed0*/  UISETP.GE.AND UP0, UPT, UR42, 0x1, UPT ;  /* 0x000000012a00788c */ /* 0x000fe2000bf06270 */
[----:B------:R-:W-:Y:S01]  /*6ee0*/  @!PT LDS RZ, [RZ] ;  /* 0x00000000fffff984 */ /* 0x000fe20000000800 */
[----:B------:R-:W-:Y:S01]  /*6ef0*/  @!PT LDS RZ, [RZ] ;  /* 0x00000000fffff984 */ /* 0x000fe20000000800 */
[----:B------:R-:W-:Y:S01]  /*6f00*/  @!PT LDS RZ, [RZ] ;  /* 0x00000000fffff984 */ /* 0x000fe20000000800 */
[----:B------:R-:W-:Y:S01]  /*6f10*/  @!PT LDS RZ, [RZ] ;  /* 0x00000000fffff984 */ /* 0x000fe20000000800 */
[----:B------:R3:W-:Y:S06]  /*6f20*/  MEMBAR.ALL.CTA ;  /* 0x0000000000007992 */ /* 0x0007ec0000008000 */
[----:B---3--:R-:W3:Y:S01]  /*6f30*/  FENCE.VIEW.ASYNC.S ;  /* 0x00000000000073c6 */ /* 0x008ee20000000000 */
[----:B--2---:R-:W-:Y:S11]  /*6f40*/  LOP3.LUT P0, RZ, R6, 0x1, RZ, 0xc0, !PT ;  /* 0x0000000106ff7812 */ /* 0x004ff6000780c0ff */
[----:B------:R-:W-:Y:S02]  /*6f50*/  @!UPT UIADD3 URZ, UPT, UPT, URZ, URZ, URZ ;  /* 0x000000fffffff290 */ /* 0x000fe4000fffe0ff */
[----:B---3--:R-:W-:Y:S01]  /*6f60*/  VOTEU.ANY UP1, P0 ;  /* 0x0000000000ff7886 */ /* 0x008fe20000020100 */
[----:B------:R-:W-:Y:S01]  /*6f70*/  PLOP3.LUT P0, PT, PT, PT, UP1, 0x80, 0x8 ;  /* 0x000000000008781c */ /* 0x000fe20003f0f018 */
[----:B------:R-:W-:Y:S06]  /*6f80*/  UP2UR UR4, UPR, URZ, 0x2 ;  /* 0x00000002ff047883 */ /* 0x000fec0008000000 */
[----:B------:R-:W-:Y:S06]  /*6f90*/  IMAD.U32 R59, RZ, RZ, UR4 ;  /* 0x00000004ff3b7e24 */ /* 0x000fec000f8e00ff */
[----:B-1----:R-:W-:Y:S02]  /*6fa0*/  @P0 SHF.R.U32.HI R0, RZ, 0x10, R5 ;  /* 0x00000010ff000819 */ /* 0x002fe40000011605 */
        /* <DEDUP_REMOVED lines=12> */
[----:B------:R-:W2:Y:S01]  /*7070*/  LDCU UR12, c[0x0][0xb20] ;  /* 0x00016400ff0c77ac */ /* 0x000ea20008000800 */
[----:B------:R-:W-:Y:S02]  /*7080*/  UIMAD.WIDE.U32 UR4, UR55, UR59, URZ ;  /* 0x0000003b370472a5 */ /* 0x000fe4000f8e00ff */
[----:B------:R-:W-:Y:S02]  /*7090*/  UIMAD.WIDE.U32 UR6, UR62, UR56, URZ ;  /* 0x000000383e0672a5 */ /* 0x000fe4000f8e00ff */
[----:B------:R-:W-:Y:S02]  /*70a0*/  UISETP.NE.AND UP0, UPT, UR58, 0x1, UPT ;  /* 0x000000013a00788c */ /* 0x000fe4000bf05270 */
[----:B------:R-:W-:Y:S02]  /*70b0*/  UIMAD.WIDE.U32 UR8, UR37, UR59, URZ ;  /* 0x0000003b250872a5 */ /* 0x000fe4000f8e00ff */
[----:B------:R-:W-:Y:S02]  /*70c0*/  UIMAD.WIDE.U32 UR10, UR38, UR56, URZ ;  /* 0x00000038260a72a5 */ /* 0x000fe4000f8e00ff */
[----:B------:R-:W-:Y:S02]  /*70d0*/  UISETP.NE.AND UP1, UPT, UR43, 0x1, UPT ;  /* 0x000000012b00788c */ /* 0x000fe4000bf25270 */
[----:B------:R-:W-:Y:S01]  /*70e0*/  UISETP.NE.AND UP2, UPT, UR42, 0x1, UPT ;  /* 0x000000012a00788c */ /* 0x000fe2000bf45270 */
[----:B------:R-:W-:Y:S02]  /*70f0*/  UMOV UR4, UR5 ;  /* 0x0000000500047c82 */ /* 0x000fe40008000000 */
[----:B--2---:R-:W-:Y:S03]  /*7100*/  USHF.R.U32.HI UR5, URZ, UR12, UR4 ;  /* 0x0000000cff057299 */ /* 0x004fe60008011604 */
[----:B------:R-:W-:Y:S02]  /*7110*/  UMOV UR4, UR7 ;  /* 0x0000000700047c82 */ /* 0x000fe40008000000 */
[----:B------:R-:W-:Y:S02]  /*7120*/  USHF.R.U32.HI UR7, URZ, UR57, UR4 ;  /* 0x00000039ff077299 */ /* 0x000fe40008011604 */
[----:B------:R-:W-:Y:S02]  /*7130*/  USEL UR4, UR55, UR5, !UP0 ;  /* 0x0000000537047287 */ /* 0x000fe4000c000000 */
[----:B------:R-:W-:Y:S01]  /*7140*/  USEL UR7, UR62, UR7, !UP1 ;  /* 0x000000073e077287 */ /* 0x000fe2000c800000 */
[----:B------:R-:W-:Y:S01]  /*7150*/  UMOV UR5, UR9 ;  /* 0x0000000900057c82 */ /* 0x000fe20008000000 */
[----:B------:R-:W-:Y:S02]  /*7160*/  UIMAD.WIDE.U32 UR8, UR4, UR40, URZ ;  /* 0x00000028040872a5 */ /* 0x000fe4000f8e00ff */
[----:B------:R-:W-:Y:S03]  /*7170*/  USHF.R.U32.HI UR6, URZ, UR12, UR5 ;  /* 0x0000000cff067299 */ /* 0x000fe60008011605 */
[----:B------:R-:W-:Y:S01]  /*7180*/  UMOV UR5, UR11 ;  /* 0x0000000b00057c82 */ /* 0x000fe20008000000 */
[----:B------:R-:W-:Y:S02]  /*7190*/  UIMAD.WIDE.U32 UR10, UR7, UR40, URZ ;  /* 0x00000028070a72a5 */ /* 0x000fe4000f8e00ff */
[----:B------:R-:W-:Y:S02]  /*71a0*/  USHF.R.U32.HI UR12, URZ, UR57, UR5 ;  /* 0x00000039ff0c7299 */ /* 0x000fe40008011605 */
[----:B------:R-:W-:Y:S01]  /*71b0*/  USEL UR6, UR37, UR6, !UP0 ;  /* 0x0000000625067287 */ /* 0x000fe2000c000000 */
[----:B------:R-:W-:Y:S02]  /*71c0*/  UMOV UR5, UR9 ;  /* 0x0000000900057c82 */ /* 0x000fe40008000000 */
[----:B------:R-:W-:Y:S01]  /*71d0*/  UMOV UR10, UR11 ;  /* 0x0000000b000a7c82 */ /* 0x000fe20008000000 */
[----:B------:R-:W-:Y:S02]  /*71e0*/  @UP2 USHF.R.U32.HI UR4, URZ, UR41, UR5 ;  /* 0x00000029ff042299 */ /* 0x000fe40008011605 */
[----:B------:R-:W-:Y:S02]  /*71f0*/  @UP2 USHF.R.U32.HI UR7, URZ, UR41, UR10 ;  /* 0x00000029ff072299 */ /* 0x000fe4000801160a */
[----:B------:R-:W-:Y:S02]  /*7200*/  UIMAD UR4, UR42, UR4, URZ ;  /* 0x000000042a0472a4 */ /* 0x000fe4000f8e02ff */
[----:B------:R-:W-:Y:S02]  /*7210*/  UIMAD.WIDE.U32 UR10, UR6, UR40, URZ ;  /* 0x00000028060a72a5 */ /* 0x000fe4000f8e00ff */
[----:B------:R-:W-:Y:S02]  /*7220*/  USEL UR5, UR38, UR12, !UP1 ;  /* 0x0000000c26057287 */ /* 0x000fe4000c800000 */
[----:B------:R-:W-:Y:S02]  /*7230*/  UIMAD UR8, UR42, UR7, URZ ;  /* 0x000000072a0872a4 */ /* 0x000fe4000f8e02ff */
[----:B------:R-:W-:Y:S03]  /*7240*/  UISETP.GE.AND UP0, UPT, UR6, UR4, UPT ;  /* 0x000000040600728c */ /* 0x000fe6000bf06270 */
[----:B------:R-:W-:Y:S01]  /*7250*/  UMOV UR4, UR11 ;  /* 0x0000000b00047c82 */ /* 0x000fe20008000000 */
[----:B------:R-:W-:Y:S02]  /*7260*/  UISETP.GE.OR UP0, UPT, UR5, UR8, UP0 ;  /* 0x000000080500728c */ /* 0x000fe40008706670 */
[----:B------:R-:W-:Y:S02]  /*7270*/  USHF.R.U32.HI UR4, URZ, UR41, UR4 ;  /* 0x00000029ff047299 */ /* 0x000fe40008011604 */
[----:B------:R-:W-:Y:S02]  /*7280*/  UIMAD.WIDE.U32 UR8, UR5, UR40, URZ ;  /* 0x00000028050872a5 */ /* 0x000fe4000f8e00ff */
[----:B------:R-:W-:Y:S02]  /*7290*/  USEL UR11, UR6, UR4, !UP2 ;  /* 0x00000004060b7287 */ /* 0x000fe4000d000000 */
[----:B------:R-:W-:Y:S02]  /*72a0*/  UIADD3 UR8, UPT, UPT, -UR5, URZ, URZ ;  /* 0x000000ff05087290 */ /* 0x000fe4000fffe1ff */
[----:B------:R-:W-:Y:S01]  /*72b0*/  UIADD3 UR10, UPT, UPT, -UR11, URZ, URZ ;  /* 0x000000ff0b0a7290 */ /* 0x000fe2000fffe1ff */
[----:B------:R-:W-:Y:S01]  /*72c0*/  @!UP0 UMOV UR4, UR9 ;  /* 0x0000000900048c82 */ /* 0x000fe20008000000 */
[----:B------:R-:W-:Y:S02]  /*72d0*/  UIADD3 UR9, UPT, UPT, -UR6, URZ, URZ ;  /* 0x000000ff06097290 */ /* 0x000fe4000fffe1ff */
[----:B------:R-:W-:Y:S02]  /*72e0*/  @!UP0 USHF.R.U32.HI UR4, URZ, UR41, UR4 ;  /* 0x00000029ff048299 */ /* 0x000fe40008011604 */
[----:B------:R-:W-:Y:S02]  /*72f0*/  UIMAD UR10, UR42, UR10, UR6 ;  /* 0x0000000a2a0a72a4 */ /* 0x000fe4000f8e0206 */
[----:B------:R-:W-:Y:S04]  /*7300*/  @!UP0 USEL UR4, UR5, UR4, !UP2 ;  /* 0x0000000405048287 */ /* 0x000fe8000d000000 */
[----:B------:R-:W-:Y:S02]  /*7310*/  @!UP0 UIMAD UR10, UR7, UR10, UR4 ;  /* 0x0000000a070a82a4 */ /* 0x000fe4000f8e0204 */
[----:B------:R-:W-:Y:S02]  /*7320*/  @!UP0 UIADD3 UR11, UPT, UPT, UR11, -UR4, URZ ;  /* 0x800000040b0b8290 */ /* 0x000fe4000fffe0ff */
[----:B------:R-:W-:Y:S02]  /*7330*/  UIMAD UR7, UR43, UR8, UR38 ;  /* 0x000000082b0772a4 */ /* 0x000fe4000f8e0226 */
[----:B------:R-:W-:Y:S02]  /*7340*/  @!UP0 UIMAD UR6, UR11, UR42, UR5 ;  /* 0x0000002a0b0682a4 */ /* 0x000fe4000f8e0205 */
[----:B------:R-:W-:Y:S01]  /*7350*/  UIMAD UR4, UR58, UR9, UR37 ;  /* 0x000000093a0472a4 */ /* 0x000fe2000f8e0225 */
[----:B------:R-:W-:Y:S02]  /*7360*/  @!UP0 UMOV UR5, UR10 ;  /* 0x0000000a00058c82 */ /* 0x000fe40008000000 */
[----:B------:R-:W-:Y:S02]  /*7370*/  UIMAD UR38, UR5, UR43, UR7 ;  /* 0x0000002b052672a4 */ /* 0x000fe4000f8e0207 */
[----:B------:R-:W-:Y:S11]  /*7380*/  UIMAD UR37, UR6, UR58, UR4 ;  /* 0x0000003a062572a4 */ /* 0x000ff6000f8e0204 */
[----:B------:R-:W-:Y:S01]  /*7390*/  @!UPT UIADD3 URZ, UPT, UPT, URZ, URZ, URZ ;  /* 0x000000fffffff290 */ /* 0x000fe2000fffe0ff */
.L_x_131:
[----:B------:R-:W-:Y:S01]  /*73a0*/  UISETP.NE.AND UP0, UPT, UR39, 0x1, UPT ;  /* 0x000000012700788c */ /* 0x000fe2000bf05270 */
[----:B------:R-:W-:Y:S01]  /*73b0*/  IADD3 R55, PT, PT, R55, 0x1, RZ ;  /* 0x0000000137377810 */ /* 0x000fe20007ffe0ff */
[----:B------:R-:W-:Y:S02]  /*73c0*/  UIADD3 UR11, UPT, UPT, UR45, 0x400, URZ ;  /* 0x000004002d0b7890 */ /* 0x000fe4000fffe0ff */
[----:B------:R-:W-:Y:S02]  /*73d0*/  USHF.L.U32 UR50, UR32, 0x6, URZ ;  /* 0x0000000620327899 */ /* 0x000fe400080006ff */
[----:B------:R-:W-:Y:S05]  /*73e0*/  USHF.L.U32 UR49, UR33, 0x6, URZ ;  /* 0x0000000621317899 */ /* 0x000fea00080006ff */
[----:B------:R-:W2:Y:S01]  /*73f0*/  @!UP0 LDCU.128 UR12, c[0x0][0xb10] ;  /* 0x00016200ff0c87ac */ /* 0x000ea20008000c00 */
[----:B------:R-:W3:Y:S01]  /*7400*/  @!UP0 LDCU UR5, c[0x0][0xb0c] ;  /* 0x00016180ff0587ac */ /* 0x000ee20008000800 */
[----:B------:R-:W4:Y:S01]  /*7410*/  @!UP0 LDCU UR10, c[0x0][0xb20] ;  /* 0x00016400ff0a87ac */ /* 0x000f220008000800 */
[----:B--2---:R-:W-:Y:S02]  /*7420*/  UIMAD.WIDE.U32 UR8, UR38, UR12, URZ ;  /* 0x0000000c260872a5 */ /* 0x004fe4000f8e00ff */
[----:B------:R-:W-:Y:S02]  /*7430*/  UIMAD.WIDE.U32 UR6, UR37, UR15, URZ ;  /* 0x0000000f250672a5 */ /* 0x000fe4000f8e00ff */
[----:B------:R-:W-:Y:S03]  /*7440*/  @!UP0 UISETP.NE.AND UP1, UPT, UR14, 0x1, UPT ;  /* 0x000000010e00888c */ /* 0x000fe6000bf25270 */
[----:B------:R-:W-:Y:S01]  /*7450*/  @!UP0 UMOV UR4, UR9 ;  /* 0x0000000900048c82 */ /* 0x000fe20008000000 */
[----:B---3--:R-:W-:Y:S02]  /*7460*/  @!UP0 UISETP.NE.AND UP2, UPT, UR5, 0x1, UPT ;  /* 0x000000010500888c */ /* 0x008fe4000bf45270 */
[----:B------:R-:W-:Y:S01]  /*7470*/  @!UP0 USHF.R.U32.HI UR4, URZ, UR13, UR4 ;  /* 0x0000000dff048299 */ /* 0x000fe20008011604 */
[----:B------:R-:W-:Y:S02]  /*7480*/  @!UP0 UMOV UR6, UR7 ;  /* 0x0000000700068c82 */ /* 0x000fe40008000000 */
[----:B----4-:R-:W-:Y:S02]  /*7490*/  @!UP0 USHF.R.U32.HI UR6, URZ, UR10, UR6 ;  /* 0x0000000aff068299 */ /* 0x010fe40008011606 */
[----:B------:R-:W-:Y:S02]  /*74a0*/  @!UP0 USEL UR7, UR38, UR4, !UP2 ;  /* 0x0000000426078287 */ /* 0x000fe4000d000000 */
[----:B------:R-:W-:Y:S04]  /*74b0*/  @!UP0 USEL UR6, UR37, UR6, !UP1 ;  /* 0x0000000625068287 */ /* 0x000fe8000c800000 */
[----:B------:R-:W-:Y:S02]  /*74c0*/  @!UP0 UIADD3 UR4, UPT, UPT, -UR7, UR6, URZ ;  /* 0x0000000607048290 */ /* 0x000fe4000fffe1ff */
[----:B------:R-:W-:Y:S02]  /*74d0*/  @!UP0 UIADD3 UR6, UPT, UPT, UR7, -UR6, URZ ;  /* 0x8000000607068290 */ /* 0x000fe4000fffe0ff */
[----:B------:R-:W-:Y:S02]  /*74e0*/  @!UP0 UIMAD UR38, UR4, UR5, UR38 ;  /* 0x00000005042682a4 */ /* 0x000fe4000f8e0226 */
[----:B------:R-:W-:Y:S02]  /*74f0*/  @!UP0 UIMAD UR37, UR6, UR14, UR37 ;  /* 0x0000000e062582a4 */ /* 0x000fe4000f8e0225 */
[----:B------:R-:W-:Y:S09]  /*7500*/  ULOP3.LUT UP0, URZ, UR11, 0x90, URZ, 0xc0, !UPT ;  /* 0x000000900bff7892 */ /* 0x000ff2000f80c0ff */
[----:B------:R-:W-:Y:S05]  /*7510*/  BRA.U !UP0, `(.L_x_132) ;  /* 0x00000001087c7547 */ /* 0x000fea000b800000 */
[----:B------:R-:W2:Y:S01]  /*7520*/  LDCU.64 UR8, c[0x4][0x80] ;  /* 0x01001000ff0877ac */ /* 0x000ea20008000a00 */
[----:B------:R-:W-:Y:S01]  /*7530*/  MOV R2, 0x0 ;  /* 0x0000000000027802 */ /* 0x000fe20000000f00 */
[----:B------:R-:W-:Y:S02]  /*7540*/  HFMA2 R12, -RZ, RZ, 0, 5.9604644775390625e-08 ;  /* 0x00000001ff0c7431 */ /* 0x000fe400000001ff */
[----:B------:R-:W-:Y:S01]  /*7550*/  IMAD.MOV.U32 R8, RZ, RZ, 0x70 ;  /* 0x00000070ff087424 */ /* 0x000fe200078e00ff */
[----:B------:R3:W4:Y:S01]  /*7560*/  LDC.64 R14, c[0x4][R2] ;  /* 0x01000000020e7b82 */ /* 0x0007220000000a00 */
[----:B------:R-:W1:Y:S01]  /*7570*/  LDCU.64 UR6, c[0x4][0x88] ;  /* 0x01001100ff0677ac */ /* 0x000e620008000a00 */
[----:B------:R-:W-:Y:S01]  /*7580*/  IMAD.MOV.U32 R13, RZ, RZ, RZ ;  /* 0x000000ffff0d7224 */ /* 0x000fe200078e00ff */
[----:B------:R-:W1:Y:S01]  /*7590*/  LDCU.64 UR4, c[0x4][0x8] ;  /* 0x01000100ff0477ac */ /* 0x000e620008000a00 */
[----:B--2---:R-:W-:Y:S01]  /*75a0*/  MOV R5, UR9 ;  /* 0x0000000900057c02 */ /* 0x004fe20008000f00 */
[----:B------:R-:W-:Y:S01]  /*75b0*/  IMAD.U32 R4, RZ, RZ, UR8 ;  /* 0x00000008ff047e24 */ /* 0x000fe2000f8e00ff */
[----:B-1----:R-:W-:Y:S01]  /*75c0*/  MOV R7, UR7 ;  /* 0x0000000700077c02 */ /* 0x002fe20008000f00 */
[----:B------:R-:W-:Y:S01]  /*75d0*/  IMAD.U32 R6, RZ, RZ, UR6 ;  /* 0x00000006ff067e24 */ /* 0x000fe2000f8e00ff */
[----:B------:R-:W-:Y:S01]  /*75e0*/  MOV R11, UR5 ;  /* 0x00000005000b7c02 */ /* 0x000fe20008000f00 */
[----:B------:R-:W-:Y:S02]  /*75f0*/  IMAD.U32 R10, RZ, RZ, UR4 ;  /* 0x00000004ff0a7e24 */ /* 0x000fe4000f8e00ff */
[----:B------:R-:W-:Y:S07]  /*7600*/  LEPC R20, `(.L_x_133) ;  /* 0x000000001014794e */ /* 0x000fee0000000000 */
[----:B---345:R-:W-:Y:S05]  /*7610*/  CALL.ABS.NOINC R14 ;  /* 0x000000000e007343 */ /* 0x038fea0003c00000 */
.L_x_133:
[----:B------:R-:W1:Y:S01]  /*7620*/  LDCU.64 UR8, c[0x4][0x80] ;  /* 0x01001000ff0877ac */ /* 0x000e620008000a00 */
[----:B------:R-:W2:Y:S01]  /*7630*/  LDC.64 R2, c[0x4][R2] ;  /* 0x0100000002027b82 */ /* 0x000ea20000000a00 */
[----:B------:R-:W-:Y:S02]  /*7640*/  HFMA2 R12, -RZ, RZ, 0, 5.9604644775390625e-08 ;  /* 0x00000001ff0c7431 */ /* 0x000fe400000001ff */
[----:B------:R-:W-:Y:S02]  /*7650*/  IMAD.MOV.U32 R8, RZ, RZ, 0x70 ;  /* 0x00000070ff087424 */ /* 0x000fe400078e00ff */
[----:B------:R-:W-:Y:S01]  /*7660*/  IMAD.MOV.U32 R13, RZ, RZ, RZ ;  /* 0x000000ffff0d7224 */ /* 0x000fe200078e00ff */
[----:B------:R-:W3:Y:S01]  /*7670*/  LDCU.64 UR6, c[0x4][0x88] ;  /* 0x01001100ff0677ac */ /* 0x000ee20008000a00 */
[----:B------:R-:W4:Y:S01]  /*7680*/  LDCU.64 UR4, c[0x4][0x8] ;  /* 0x01000100ff0477ac */ /* 0x000f220008000a00 */
[----:B-1----:R-:W-:Y:S02]  /*7690*/  MOV R4, UR8 ;  /* 0x0000000800047c02 */ /* 0x002fe40008000f00 */
[----:B------:R-:W-:Y:S02]  /*76a0*/  MOV R5, UR9 ;  /* 0x0000000900057c02 */ /* 0x000fe40008000f00 */
[----:B---3--:R-:W-:Y:S01]  /*76b0*/  MOV R7, UR7 ;  /* 0x0000000700077c02 */ /* 0x008fe20008000f00 */
[----:B------:R-:W-:Y:S01]  /*76c0*/  IMAD.U32 R6, RZ, RZ, UR6 ;  /* 0x00000006ff067e24 */ /* 0x000fe2000f8e00ff */
[----:B----4-:R-:W-:Y:S01]  /*76d0*/  MOV R11, UR5 ;  /* 0x00000005000b7c02 */ /* 0x010fe20008000f00 */
[----:B------:R-:W-:Y:S02]  /*76e0*/  IMAD.U32 R10, RZ, RZ, UR4 ;  /* 0x00000004ff0a7e24 */ /* 0x000fe4000f8e00ff */
[----:B------:R-:W-:Y:S07]  /*76f0*/  LEPC R20, `(.L_x_132) ;  /* 0x000000001014794e */ /* 0x000fee0000000000 */
[----:B--2---:R-:W-:Y:S05]  /*7700*/  CALL.ABS.NOINC R2 ;  /* 0x0000000002007343 */ /* 0x004fea0003c00000 */
.L_x_132:
[----:B------:R-:W-:Y:S02]  /*7710*/  R2UR UR6, R52 ;  /* 0x00000000340672ca */ /* 0x000fe400000e0000 */
[----:B------:R-:W-:Y:S02]  /*7720*/  R2UR UR5, R49 ;  /* 0x00000000310572ca */ /* 0x000fe400000e0000 */
[----:B------:R-:W-:Y:S02]  /*7730*/  R2UR UR4, R48 ;  /* 0x00000000300472ca */ /* 0x000fe400000e0000 */
[----:B------:R-:W-:Y:S02]  /*7740*/  ISETP.NE.U32.AND P4, PT, R42, RZ, PT ;  /* 0x000000ff2a00720c */ /* 0x000fe40003f85070 */
[----:B------:R-:W-:Y:S02]  /*7750*/  ISETP.NE.U32.AND P2, PT, RZ, UR60, PT ;  /* 0x0000003cff007c0c */ /* 0x000fe4000bf45070 */
[----:B------:R-:W-:Y:S02]  /*7760*/  ISETP.NE.AND.EX P4, PT, R43, RZ, PT, P4 ;  /* 0x000000ff2b00720c */ /* 0x000fe40003f85340 */
[----:B------:R-:W-:Y:S01]  /*7770*/  ISETP.NE.AND.EX P2, PT, RZ, UR61, PT, P2 ;  /* 0x0000003dff007c0c */ /* 0x000fe2000bf45320 */
[----:B------:R-:W-:Y:S02]  /*7780*/  UISETP.NE.AND UP2, UPT, UR6, URZ, UPT ;  /* 0x000000ff0600728c */ /* 0x000fe4000bf45270 */
[----:B------:R-:W-:Y:S04]  /*7790*/  UISETP.NE.U32.AND UP0, UPT, UR5, URZ, UPT ;  /* 0x000000ff0500728c */ /* 0x000fe8000bf05070 */
[----:B------:R-:W-:Y:S01]  /*77a0*/  UISETP.NE.AND.EX UP1, UPT, UR4, URZ, UPT, UP0 ;  /* 0x000000ff0400728c */ /* 0x000fe2000bf25300 */
[----:B------:R-:W-:Y:S01]  /*77b0*/  PLOP3.LUT P1, PT, PT, PT, UP2, 0x80, 0x8 ;  /* 0x000000000008781c */ /* 0x000fe20003f2f028 */
[----:B------:R-:W-:Y:S03]  /*77c0*/  UPLOP3.LUT UP0, UPT, UPT, UPT, UPT, 0x40, 0x4 ;  /* 0x000000000004789c */ /* 0x000fe60003f0e870 */
[----:B------:R-:W-:Y:S06]  /*77d0*/  @UP2 UPLOP3.LUT UP0, UPT, UPT, UPT, UP1, 0x80, 0x8 ;  /* 0x000000000008289c */ /* 0x000fec0003f0f010 */
[----:B------:R-:W-:Y:S01]  /*77e0*/  PLOP3.LUT P0, PT, PT, PT, UP0, 0x80, 0x8 ;  /* 0x000000000008781c */ /* 0x000fe20003f0f008 */
[----:B------:R-:W-:Y:S01]  /*77f0*/  @!UPT UIADD3 URZ, UPT, UPT, URZ, URZ, URZ ;  /* 0x000000fffffff290 */ /* 0x000fe2000fffe0ff */
[----:B------:R-:W-:Y:S11]  /*7800*/  BRA.U !UP1, `(.L_x_134) ;  /* 0x0000000109407547 */ /* 0x000ff6000b800000 */
[----:B------:R-:W-:Y:S01]  /*7810*/  UISETP.NE.U32.AND UP0, UPT, UR60, URZ, UPT ;  /* 0x000000ff3c00728c */ /* 0x000fe2000bf05070 */
[----:B------:R-:W-:Y:S01]  /*7820*/  R2UR UR6, R49 ;  /* 0x00000000310672ca */ /* 0x000fe200000e0000 */
[----:B------:R-:W2:Y:S01]  /*7830*/  LDCU.64 UR8, c[0x0][0x358] ;  /* 0x00006b00ff0877ac */ /* 0x000ea20008000a00 */
[----:B------:R-:W-:Y:S02]  /*7840*/  HFMA2 R46, -RZ, RZ, 0, 5.9604644775390625e-08 ;  /* 0x00000001ff2e7431 */ /* 0x000fe400000001ff */
[----:B-1----:R-:W-:Y:S01]  /*7850*/  IMAD.MOV.U32 R0, RZ, RZ, 0x1 ;  /* 0x00000001ff007424 */ /* 0x002fe200078e00ff */
[----:B------:R-:W-:Y:S06]  /*7860*/  UISETP.NE.AND.EX UP0, UPT, UR61, URZ, UPT, UP0 ;  /* 0x000000ff3d00728c */ /* 0x000fec000bf05300 */
[----:B------:R-:W-:Y:S05]  /*7870*/  PLOP3.LUT P3, PT, PT, PT, UP0, 0x80, 0x8 ;  /* 0x000000000008781c */ /* 0x000fea0003f6f008 */
[----:B------:R-:W1:Y:S01]  /*7880*/  @UP0 LDCU.64 UR4, c[0x0][0x888] ;  /* 0x00011100ff0407ac */ /* 0x000e620008000a00 */
[----:B------:R-:W-:Y:S07]  /*7890*/  @UP0 UIMAD UR6, UR36, UR6, URZ ;  /* 0x00000006240602a4 */ /* 0x000fee000f8e02ff */
[----:B------:R-:W-:Y:S01]  /*78a0*/  @!P3 PRMT R46, R0, 0x7610, R46 ;  /* 0x00007610002eb816 */ /* 0x000fe2000000002e */
[----:B-1----:R-:W-:Y:S06]  /*78b0*/  @UP0 UIMAD.WIDE UR4, UR6, 0x4, UR4 ;  /* 0x00000004060408a5 */ /* 0x002fec000f8e0204 */
[----:B-----5:R-:W-:Y:S02]  /*78c0*/  IMAD.U32 R26, RZ, RZ, UR4 ;  /* 0x00000004ff1a7e24 */ /* 0x020fe4000f8e00ff */
[----:B------:R-:W-:Y:S03]  /*78d0*/  IMAD.U32 R27, RZ, RZ, UR5 ;  /* 0x00000005ff1b7e24 */ /* 0x000fe6000f8e00ff */
[----:B------:R-:W1:Y:S02]  /*78e0*/  @!UP0 LDCU UR4, c[0x0][0x880] ;  /* 0x00011000ff0487ac */ /* 0x000e640008000800 */
[----:B--2---:R2:W5:Y:S02]  /*78f0*/  @P3 LDG.E R26, desc[UR8][R26.64] ;  /* 0x000000081a1a3981 */ /* 0x004564000c1e1900 */
[----:B-12---:R-:W-:Y:S02]  /*7900*/  @!P3 MOV R26, UR4 ;  /* 0x00000004001abc02 */ /* 0x006fe40008000f00 */
.L_x_134:
[----:B------:R-:W-:Y:S05]  /*7910*/  @!P4 BRA `(.L_x_135) ;  /* 0x000000000024c947 */ /* 0x000fea0003800000 */
[----:B------:R-:W-:Y:S01]  /*7920*/  ISETP.NE.U32.AND P3, PT, R40, RZ, PT ;  /* 0x000000ff2800720c */ /* 0x000fe20003f65070 */
[----:B------:R-:W2:Y:S03]  /*7930*/  LDCU.64 UR4, c[0x0][0x358] ;  /* 0x00006b00ff0477ac */ /* 0x000ea60008000a00 */
[----:B------:R-:W-:Y:S11]  /*7940*/  ISETP.NE.AND.EX P3, PT, R41, RZ, PT, P3 ;  /* 0x000000ff2900720c */ /* 0x000ff60003f65330 */
[----:B------:R-:W-:Y:S02]  /*7950*/  @!UPT UIADD3 URZ, UPT, UPT, URZ, URZ, URZ ;  /* 0x000000fffffff290 */ /* 0x000fe4000fffe0ff */
[----:B------:R-:W3:Y:S01]  /*7960*/  @P3 LDC.64 R2, c[0x0][0x8a8] ;  /* 0x00022a00ff023b82 */ /* 0x000ee20000000a00 */
[----:B-1----:R-:W-:Y:S04]  /*7970*/  @P3 IMAD R0, R42, UR36, RZ ;  /* 0x000000242a003c24 */ /* 0x002fe8000f8e02ff */
[----:B---3--:R-:W-:Y:S05]  /*7980*/  @P3 IMAD.WIDE R2, R0, 0x4, R2 ;  /* 0x0000000400023825 */ /* 0x008fea00078e0202 */
[----:B--2--5:R2:W5:Y:S02]  /*7990*/  @P3 LDG.E R24, desc[UR4][R2.64] ;  /* 0x0000000402183981 */ /* 0x024564000c1e1900 */
[----:B--2---:R-:W3:Y:S02]  /*79a0*/  @!P3 LDC R24, c[0x0][0x8a0] ;  /* 0x00022800ff18bb82 */ /* 0x004ee40000000800 */
.L_x_135:
[----:B-----5:R-:W-:Y:S01]  /*79b0*/  FSETP.NEU.AND P3, PT, R26, RZ, PT ;  /* 0x000000ff1a00720b */ /* 0x020fe20003f6d000 */
[----:B------:R-:W-:Y:S01]  /*79c0*/  ULOP3.LUT UR4, UR54, 0x1, URZ, 0x3c, !UPT ;  /* 0x0000000136047892 */ /* 0x000fe2000f8e3cff */
[----:B------:R-:W-:Y:S01]  /*79d0*/  SEL R4, RZ, 0xffffffff, P2 ;  /* 0xffffffffff047807 */ /* 0x000fe20001000000 */
[----:B------:R-:W-:Y:S01]  /*79e0*/  IMAD.U32 R62, RZ, RZ, UR47 ;  /* 0x0000002fff3e7e24 */ /* 0x000fe2000f8e00ff */
[----:B------:R-:W-:Y:S01]  /*79f0*/  @P1 LOP3.LUT P2, RZ, R46, 0xff, RZ, 0xc0, !PT ;  /* 0x000000ff2eff1812 */ /* 0x000fe2000784c0ff */
[----:B------:R-:W-:Y:S01]  /*7a00*/  IMAD.SHL.U32 R64, R44, 0x2, RZ ;  /* 0x000000022c407824 */ /* 0x000fe200078e00ff */
[----:B-1----:R-:W-:Y:S01]  /*7a10*/  @P1 SEL R0, RZ, 0xffffffff, P3 ;  /* 0xffffffffff001807 */ /* 0x002fe20001800000 */
[----:B------:R-:W-:Y:S01]  /*7a20*/  IMAD.U32 R66, RZ, RZ, UR4 ;  /* 0x00000004ff427e24 */ /* 0x000fe2000f8e00ff */
[----:B------:R-:W-:Y:S01]  /*7a30*/  LEA R53, R22, UR45, 0x3 ;  /* 0x0000002d16357c11 */ /* 0x000fe2000f8e18ff */
[----:B------:R-:W-:Y:S01]  /*7a40*/  IMAD.SHL.U32 R62, R62, 0x1000, RZ ;  /* 0x000010003e3e7824 */ /* 0x000fe200078e00ff */
[----:B------:R-:W-:Y:S01]  /*7a50*/  @P0 SEL R0, R4, R0, !P2 ;  /* 0x0000000004000207 */ /* 0x000fe20005000000 */
[----:B------:R-:W-:Y:S01]  /*7a60*/  BSSY B1, `(.L_x_136) ;  /* 0x0000035000017945 */ /* 0x000fe20003800000 */
[----:B------:R-:W-:Y:S01]  /*7a70*/  PLOP3.LUT P2, PT, PT, PT, UP1, 0x80, 0x8 ;  /* 0x000000000008781c */ /* 0x000fe20003f4f018 */
[----:B------:R-:W-:Y:S01]  /*7a80*/  IMAD.MOV.U32 R65, RZ, RZ, 0x1 ;  /* 0x00000001ff417424 */ /* 0x000fe200078e00ff */
[----:B------:R-:W-:Y:S01]  /*7a90*/  @P1 LOP3.LUT R0, R0, 0x1, RZ, 0xc0, !PT ;  /* 0x0000000100001812 */ /* 0x000fe200078ec0ff */
[----:B------:R-:W-:Y:S01]  /*7aa0*/  IMAD R25, R22, 0x20, R23 ;  /* 0x0000002016197824 */ /* 0x000fe200078e0217 */
[----:B------:R-:W-:Y:S01]  /*7ab0*/  LOP3.LUT P4, R54, R46, 0xff, RZ, 0xc0, !PT ;  /* 0x000000ff2e367812 */ /* 0x000fe2000788c0ff */
[----:B------:R-:W-:Y:S01]  /*7ac0*/  IMAD.U32 R63, RZ, RZ, UR47 ;  /* 0x0000002fff3f7e24 */ /* 0x000fe2000f8e00ff */
[----:B------:R-:W-:Y:S01]  /*7ad0*/  ISETP.NE.U32.OR P6, PT, R0, 0x1, !P1 ;  /* 0x000000010000780c */ /* 0x000fe20004fc5470 */
[----:B------:R-:W-:Y:S01]  /*7ae0*/  IMAD.U32 R0, RZ, RZ, UR47 ;  /* 0x0000002fff007e24 */ /* 0x000fe2000f8e00ff */
[----:B------:R-:W-:Y:S02]  /*7af0*/  SEL R3, RZ, 0xffffffff, P3 ;  /* 0xffffffffff037807 */ /* 0x000fe40001800000 */
[----:B------:R-:W-:Y:S02]  /*7b00*/  CS2R R38, SRZ ;  /* 0x0000000000267805 */ /* 0x000fe4000001ff00 */
[----:B------:R-:W-:Y:S02]  /*7b10*/  P2R R60, PR, RZ, 0x40 ;  /* 0x00000040ff3c7803 */ /* 0x000fe40000000000 */
[----:B------:R-:W-:Y:S02]  /*7b20*/  CS2R R36, SRZ ;  /* 0x0000000000247805 */ /* 0x000fe4000001ff00 */
[----:B------:R-:W-:Y:S02]  /*7b30*/  LEA R0, R0, UR45, 0x3 ;  /* 0x0000002d00007c11 */ /* 0x000fe4000f8e18ff */
[----:B------:R-:W-:Y:S02]  /*7b40*/  CS2R R30, SRZ ;  /* 0x00000000001e7805 */ /* 0x000fe4000001ff00 */
[----:B------:R-:W-:Y:S02]  /*7b50*/  @P2 SEL R3, R4, R3, !P4 ;  /* 0x0000000304032207 */ /* 0x000fe40006000000 */
[----:B------:R-:W-:Y:S02]  /*7b60*/  CS2R R28, SRZ ;  /* 0x00000000001c7805 */ /* 0x000fe4000001ff00 */
[----:B------:R-:W-:Y:S02]  /*7b70*/  IADD3 R27, PT, PT, R62, UR45, R64 ;  /* 0x0000002d3e1b7c10 */ /* 0x000fe4000fffe040 */
[----:B------:R-:W-:Y:S02]  /*7b80*/  LOP3.LUT R3, R3, 0x1, RZ, 0xc0, !PT ;  /* 0x0000000103037812 */ /* 0x000fe400078ec0ff */
[----:B------:R-:W-:Y:S02]  /*7b90*/  @P6 SHF.L.U32 R2, R66, 0x1f, RZ ;  /* 0x0000001f42026819 */ /* 0x000fe400000006ff */
[----:B------:R-:W-:Y:S02]  /*7ba0*/  ISETP.NE.U32.AND P5, PT, R3, 0x1, PT ;  /* 0x000000010300780c */ /* 0x000fe40003fa5070 */
[----:B------:R1:W2:Y:S02]  /*7bb0*/  @P6 SYNCS.PHASECHK.TRANS64.TRYWAIT P1, [R0+URZ+0x230], R2 ;  /* 0x00023002000065a7 */ /* 0x0002a400080211ff */
[----:B------:R-:W-:Y:S02]  /*7bc0*/  P2R R67, PR, RZ, 0x20 ;  /* 0x00000020ff437803 */ /* 0x000fe40000000000 */
[----:B-1----:R-:W-:Y:S04]  /*7bd0*/  SHF.L.U32 R2, R57, 0x1f, RZ ;  /* 0x0000001f39027819 */ /* 0x002fe800000006ff */
[----:B------:R1:W4:Y:S01]  /*7be0*/  SYNCS.PHASECHK.TRANS64.TRYWAIT P0, [R53+URZ+0x290], R2 ;  /* 0x00029002350075a7 */ /* 0x00032200080011ff */
[----:B--2---:R-:W-:Y:S01]  /*7bf0*/  @P6 SEL R65, RZ, 0x1, !P1 ;  /* 0x00000001ff416807 */ /* 0x004fe20004800000 */
[----:B-1----:R-:W-:Y:S06]  /*7c00*/  @!P6 BRA `(.L_x_137) ;  /* 0x000000000068e947 */ /* 0x002fec0003800000 */
[----:B------:R-:W-:Y:S01]  /*7c10*/  LOP3.LUT P6, RZ, R45, 0x40, RZ, 0xc0, !PT ;  /* 0x000000402dff7812 */ /* 0x000fe200078cc0ff */
[----:B------:R-:W-:Y:S01]  /*7c20*/  VIADD R3, R27, 0x400 ;  /* 0x000004001b037836 */ /* 0x000fe20000000000 */
[----:B------:R-:W-:Y:S01]  /*7c30*/  ISETP.NE.AND P2, PT, R65, RZ, PT ;  /* 0x000000ff4100720c */ /* 0x000fe20003f45270 */
[----:B------:R-:W-:Y:S01]  /*7c40*/  BSSY B0, `(.L_x_138) ;  /* 0x000000d000007945 */ /* 0x000fe20003800000 */
[----:B------:R-:W-:Y:S01]  /*7c50*/  PLOP3.LUT P1, PT, PT, PT, PT, 0x8, 0x80 ;  /* 0x000000000080781c */ /* 0x000fe20003f2e170 */
[----:B------:R-:W-:Y:S01]  /*7c60*/  @P5 VIADD R4, R27, 0x410 ;  /* 0x000004101b045836 */ /* 0x000fe20000000000 */
[----:B------:R-:W-:Y:S02]  /*7c70*/  @P5 PLOP3.LUT P1, PT, P6, PT, PT, 0x80, 0x8 ;  /* 0x000000000008581c */ /* 0x000fe4000372f070 */
[----:B------:R-:W-:Y:S02]  /*7c80*/  CS2R R38, SRZ ;  /* 0x0000000000267805 */ /* 0x000fe4000001ff00 */
[----:B------:R-:W-:Y:S02]  /*7c90*/  CS2R R36, SRZ ;  /* 0x0000000000247805 */ /* 0x000fe4000001ff00 */
[----:B------:R-:W-:Y:S02]  /*7ca0*/  CS2R R30, SRZ ;  /* 0x00000000001e7805 */ /* 0x000fe4000001ff00 */
[----:B------:R-:W-:Y:S05]  /*7cb0*/  CS2R R28, SRZ ;  /* 0x00000000001c7805 */ /* 0x000fea000001ff00 */
[----:B------:R-:W-:Y:S01]  /*7cc0*/  @P1 VIADD R4, R3, 0xfffffff0 ;  /* 0xfffffff003041836 */ /* 0x000fe20000000000 */
[----:B------:R-:W-:Y:S06]  /*7cd0*/  @P2 BRA `(.L_x_139) ;  /* 0x00000000000c2947 */ /* 0x000fec0003800000 */
[----:B------:R-:W-:Y:S04]  /*7ce0*/  SHF.L.U32 R3, R66, 0x1f, RZ ;  /* 0x0000001f42037819 */ /* 0x000fe800000006ff */
[----:B------:R-:W1:Y:S02]  /*7cf0*/  SYNCS.PHASECHK.TRANS64.TRYWAIT P1, [R0+URZ+0x230], R3 ;  /* 0x00023003000075a7 */ /* 0x000e6400080211ff */
[----:B-1----:R-:W-:Y:S05]  /*7d00*/  @!P1 BRA `(.L_x_140) ;  /* 0x0000002800f09947 */ /* 0x002fea0003800000 */
.L_x_139:
[----:B------:R-:W-:Y:S05]  /*7d10*/  BSYNC B0 ;  /* 0x0000000000007941 */ /* 0x000fea0003800000 */
.L_x_138:
[----:B------:R-:W-:Y:S01]  /*7d20*/  UIADD3 UR4, UPT, UPT, UR47, 0x1, URZ ;  /* 0x000000012f047890 */ /* 0x000fe2000fffe0ff */
[----:B------:R-:W-:Y:S03]  /*7d30*/  ISETP.NE.AND P1, PT, R67, RZ, PT ;  /* 0x000000ff4300720c */ /* 0x000fe60003f25270 */
[----:B------:R-:W-:Y:S04]  /*7d40*/  UISETP.NE.AND UP0, UPT, UR4, 0x3, UPT ;  /* 0x000000030400788c */ /* 0x000fe8000bf05270 */
[----:B------:R-:W-:Y:S02]  /*7d50*/  USEL UR5, URZ, 0x1, UP0 ;  /* 0x00000001ff057887 */ /* 0x000fe40008000000 */
[----:B------:R-:W-:Y:S04]  /*7d60*/  USEL UR4, UR4, URZ, UP0 ;  /* 0x000000ff04047287 */ /* 0x000fe80008000000 */
[----:B------:R2:W1:Y:S01]  /*7d70*/  @P1 LDS.128 R36, [R4] ;  /* 0x0000000004241984 */ /* 0x0004620000000c00 */
[----:B------:R-:W-:Y:S01]  /*7d80*/  LOP3.LUT R66, R66, UR5, RZ, 0x3c, !PT ;  /* 0x0000000542427c12 */ /* 0x000fe2000f8e3cff */
[----:B------:R-:W-:Y:S02]  /*7d90*/  IMAD.U32 R63, RZ, RZ, UR4 ;  /* 0x00000004ff3f7e24 */ /* 0x000fe4000f8e00ff */
[----:B------:R2:W1:Y:S04]  /*7da0*/  @P1 LDS.128 R28, [R27+0x400] ;  /* 0x000400001b1c1984 */ /* 0x0004680000000c00 */
.L_x_137:
[----:B------:R-:W-:Y:S05]  /*7db0*/  BSYNC B1 ;  /* 0x0000000000017941 */ /* 0x000fea0003800000 */
.L_x_136:
[----:B-1----:R-:W-:Y:S04]  /*7dc0*/  SHF.R.U32.HI R0, RZ, 0x15, R25 ;  /* 0x00000015ff007819 */ /* 0x002fe80000011619 */
[----:B------:R-:W-:Y:S01]  /*7dd0*/  LOP3.LUT P1, RZ, R0, 0x3, R47, 0x48, !PT ;  /* 0x0000000300ff7812 */ /* 0x000fe2000782482f */
[----:B------:R-:W-:Y:S01]  /*7de0*/  @!UPT UIADD3 URZ, UPT, UPT, URZ, URZ, URZ ;  /* 0x000000fffffff290 */ /* 0x000fe2000fffe0ff */
[----:B----4-:R-:W-:Y:S11]  /*7df0*/  @P0 BRA `(.L_x_141) ;  /* 0x0000000000080947 */ /* 0x010ff60003800000 */
[----:B------:R-:W1:Y:S02]  /*7e00*/  SYNCS.PHASECHK.TRANS64.TRYWAIT P0, [R53+URZ+0x290], R2 ;  /* 0x00029002350075a7 */ /* 0x000e6400080011ff */
[----:B-1----:R-:W-:Y:S05]  /*7e10*/  @!P0 BRA `(.L_x_142) ;  /* 0x0000002800c08947 */ /* 0x002fea0003800000 */
.L_x_141:
[----:B------:R-:W-:Y:S05]  /*7e20*/  @!P1 BRA `(.L_x_143) ;  /* 0x0000000000409947 */ /* 0x000fea0003800000 */
[----:B------:R-:W4:Y:S01]  /*7e30*/  LDCU.64 UR8, c[0x4][0x70] ;  /* 0x01000e00ff0877ac */ /* 0x000f220008000a00 */
[----:B------:R-:W-:Y:S01]  /*7e40*/  MOV R3, 0x0 ;  /* 0x0000000000037802 */ /* 0x000fe20000000f00 */
[----:B------:R-:W-:Y:S02]  /*7e50*/  HFMA2 R12, -RZ, RZ, 0, 5.9604644775390625e-08 ;  /* 0x00000001ff0c7431 */ /* 0x000fe400000001ff */
[----:B------:R-:W-:Y:S02]  /*7e60*/  IMAD.MOV.U32 R8, RZ, RZ, 0x192 ;  /* 0x00000192ff087424 */ /* 0x000fe400078e00ff */
[----:B------:R-:W-:Y:S01]  /*7e70*/  IMAD.MOV.U32 R13, RZ, RZ, RZ ;  /* 0x000000ffff0d7224 */ /* 0x000fe200078e00ff */
[----:B------:R-:W5:Y:S01]  /*7e80*/  LDCU.64 UR6, c[0x4][0x78] ;  /* 0x01000f00ff0677ac */ /* 0x000f620008000a00 */
[----:B-1----:R-:W1:Y:S01]  /*7e90*/  LDC.64 R2, c[0x4][R3] ;  /* 0x0100000003027b82 */ /* 0x002e620000000a00 */
[----:B------:R-:W3:Y:S01]  /*7ea0*/  LDCU.64 UR4, c[0x4][0x10] ;  /* 0x01000200ff0477ac */ /* 0x000ee20008000a00 */
[----:B----4-:R-:W-:Y:S01]  /*7eb0*/  MOV R5, UR9 ;  /* 0x0000000900057c02 */ /* 0x010fe20008000f00 */
[----:B--2---:R-:W-:Y:S01]  /*7ec0*/  IMAD.U32 R4, RZ, RZ, UR8 ;  /* 0x00000008ff047e24 */ /* 0x004fe2000f8e00ff */
[----:B-----5:R-:W-:Y:S01]  /*7ed0*/  MOV R7, UR7 ;  /* 0x0000000700077c02 */ /* 0x020fe20008000f00 */
[----:B------:R-:W-:Y:S01]  /*7ee0*/  IMAD.U32 R6, RZ, RZ, UR6 ;  /* 0x00000006ff067e24 */ /* 0x000fe2000f8e00ff */
[----:B---3--:R-:W-:Y:S01]  /*7ef0*/  MOV R11, UR5 ;  /* 0x00000005000b7c02 */ /* 0x008fe20008000f00 */
[----:B------:R-:W-:Y:S02]  /*7f00*/  IMAD.U32 R10, RZ, RZ, UR4 ;  /* 0x00000004ff0a7e24 */ /* 0x000fe4000f8e00ff */
[----:B------:R-:W-:Y:S07]  /*7f10*/  LEPC R20, `(.L_x_143) ;  /* 0x000000001014794e */ /* 0x000fee0000000000 */
[----:B-1----:R-:W-:Y:S05]  /*7f20*/  CALL.ABS.NOINC R2 ;  /* 0x0000000002007343 */ /* 0x002fea0003c00000 */
.L_x_143:
[----:B------:R-:W-:Y:S05]  /*7f30*/  WARPSYNC.ALL ;  /* 0x0000000000007948 */ /* 0x000fea0003800000 */
[----:B------:R-:W-:Y:S01]  /*7f40*/  R2UR UR4, R25 ;  /* 0x00000000190472ca */ /* 0x000fe200000e0000 */
[--C-:B------:R-:W-:Y:S01]  /*7f50*/  HADD2.F32 R3, -RZ, R28.reuse.H0_H0 ;  /* 0x2000001cff037230 */ /* 0x100fe20000004100 */
[----:B------:R-:W-:Y:S01]  /*7f60*/  MOV R61, 0x10 ;  /* 0x00000010003d7802 */ /* 0x000fe20000000f00 */
[--C-:B------:R-:W-:Y:S01]  /*7f70*/  HADD2.F32 R20, -RZ, R29.reuse.H0_H0 ;  /* 0x2000001dff147230 */ /* 0x100fe20000004100 */
[----:B------:R-:W-:Y:S01]  /*7f80*/  LOP3.LUT P6, RZ, R45, 0x40, RZ, 0xc0, !PT ;  /* 0x000000402dff7812 */ /* 0x000fe200078cc0ff */
[----:B------:R-:W-:Y:S01]  /*7f90*/  HADD2.F32 R21, -RZ, R29.H1_H1 ;  /* 0x3000001dff157230 */ /* 0x000fe20000004100 */
[----:B------:R-:W-:Y:S01]  /*7fa0*/  ISETP.NE.AND P0, PT, R58, RZ, PT ;  /* 0x000000ff3a00720c */ /* 0x000fe20003f05270 */
[----:B------:R-:W-:Y:S01]  /*7fb0*/  BSSY.RECONVERGENT B0, `(.L_x_144) ;  /* 0x0000051000007945 */ /* 0x000fe20003800200 */
[----:B------:R-:W-:Y:S05]  /*7fc0*/  SEL R61, R61, 0xfffffff0, !P6 ;  /* 0xfffffff03d3d7807 */ /* 0x000fea0007000000 */
[----:B--2---:R-:W3:Y:S02]  /*7fd0*/  LDTM.x16 R4, tmem[UR4] ;  /* 0x00000004000479ee */ /* 0x004ee40008240000 */
[C---:B---3--:R-:W-:Y:S01]  /*7fe0*/  FMUL R0, R24.reuse, R4 ;  /* 0x0000000418007220 */ /* 0x048fe20000400000 */
[----:B------:R-:W-:Y:S02]  /*7ff0*/  HADD2.F32 R4, -RZ, R28.H1_H1 ;  /* 0x3000001cff047230 */ /* 0x000fe40000004100 */
[C---:B-1----:R-:W-:Y:S01]  /*8000*/  FMUL R2, R24.reuse, R5 ;  /* 0x0000000518027220 */ /* 0x042fe20000400000 */
[----:B------:R-:W-:Y:S01]  /*8010*/  FMUL R7, R24, R7 ;  /* 0x0000000718077220 */ /* 0x000fe20000400000 */
[----:B------:R-:W-:Y:S01]  /*8020*/  FFMA R0, R26, R3, R0 ;  /* 0x000000031a007223 */ /* 0x000fe20000000000 */
[----:B------:R-:W-:Y:S01]  /*8030*/  FMUL R3, R24, R6 ;  /* 0x0000000618037220 */ /* 0x000fe20000400000 */
[----:B------:R-:W-:Y:S01]  /*8040*/  FFMA R2, R26, R4, R2 ;  /* 0x000000041a027223 */ /* 0x000fe20000000002 */
[C---:B------:R-:W-:Y:S01]  /*8050*/  FMUL R4, R24.reuse, R8 ;  /* 0x0000000818047220 */ /* 0x040fe20000400000 */
[C---:B------:R-:W-:Y:S01]  /*8060*/  FMUL R8, R24.reuse, R12 ;  /* 0x0000000c18087220 */ /* 0x040fe20000400000 */
[----:B------:R-:W-:Y:S01]  /*8070*/  FMUL R12, R24, R16 ;  /* 0x00000010180c7220 */ /* 0x000fe20000400000 */
[--C-:B------:R-:W-:Y:S01]  /*8080*/  HADD2.F32 R16, -RZ, R30.reuse.H0_H0 ;  /* 0x2000001eff107230 */ /* 0x100fe20000004100 */
[----:B------:R-:W-:Y:S01]  /*8090*/  F2FP.F16.F32.PACK_AB R32, R2, R0 ;  /* 0x000000000220723e */ /* 0x000fe200000000ff */
[----:B------:R-:W-:Y:S02]  /*80a0*/  HADD2.F32 R0, -RZ, R30.H1_H1 ;  /* 0x3000001eff007230 */ /* 0x000fe40000004100 */
[----:B------:R-:W-:Y:S01]  /*80b0*/  FMUL R5, R24, R9 ;  /* 0x0000000918057220 */ /* 0x000fe20000400000 */
[C---:B------:R-:W-:Y:S01]  /*80c0*/  FFMA R3, R26.reuse, R20, R3 ;  /* 0x000000141a037223 */ /* 0x040fe20000000003 */
[C---:B------:R-:W-:Y:S01]  /*80d0*/  FFMA R7, R26.reuse, R21, R7 ;  /* 0x000000151a077223 */ /* 0x040fe20000000007 */
[--C-:B------:R-:W-:Y:S02]  /*80e0*/  HADD2.F32 R2, -RZ, R31.reuse.H0_H0 ;  /* 0x2000001fff027230 */ /* 0x100fe40000004100 */
[----:B------:R-:W-:Y:S01]  /*80f0*/  FFMA R4, R26, R16, R4 ;  /* 0x000000101a047223 */ /* 0x000fe20000000004 */
[----:B------:R-:W-:Y:S01]  /*8100*/  FMUL R6, R24, R10 ;  /* 0x0000000a18067220 */ /* 0x000fe20000400000 */
[----:B------:R-:W-:Y:S01]  /*8110*/  FFMA R5, R26, R0, R5 ;  /* 0x000000001a057223 */ /* 0x000fe20000000005 */
[----:B------:R-:W-:Y:S02]  /*8120*/  HADD2.F32 R16, -RZ, R31.H1_H1 ;  /* 0x3000001fff107230 */ /* 0x000fe40000004100 */
[----:B------:R-:W-:Y:S01]  /*8130*/  FMUL R11, R24, R11 ;  /* 0x0000000b180b7220 */ /* 0x000fe20000400000 */
[--C-:B------:R-:W-:Y:S02]  /*8140*/  HADD2.F32 R0, -RZ, R36.reuse.H0_H0 ;  /* 0x20000024ff007230 */ /* 0x100fe40000004100 */
[C---:B------:R-:W-:Y:S01]  /*8150*/  FFMA R6, R26.reuse, R2, R6 ;  /* 0x000000021a067223 */ /* 0x040fe20000000006 */
[----:B------:R-:W-:Y:S01]  /*8160*/  F2FP.F16.F32.PACK_AB R33, R7, R3 ;  /* 0x000000030721723e */ /* 0x000fe200000000ff */
[----:B------:R-:W-:Y:S02]  /*8170*/  HADD2.F32 R2, -RZ, R36.H1_H1 ;  /* 0x30000024ff027230 */ /* 0x000fe40000004100 */
[----:B------:R-:W-:Y:S01]  /*8180*/  FFMA R11, R26, R16, R11 ;  /* 0x000000101a0b7223 */ /* 0x000fe2000000000b */
[----:B------:R-:W-:Y:S01]  /*8190*/  FMUL R9, R24, R13 ;  /* 0x0000000d18097220 */ /* 0x000fe20000400000 */
[--C-:B------:R-:W-:Y:S02]  /*81a0*/  HADD2.F32 R3, -RZ, R37.reuse.H0_H0 ;  /* 0x20000025ff037230 */ /* 0x100fe40000004100 */
[----:B------:R-:W-:Y:S01]  /*81b0*/  FFMA R8, R26, R0, R8 ;  /* 0x000000001a087223 */ /* 0x000fe20000000008 */
[C---:B------:R-:W-:Y:S01]  /*81c0*/  FMUL R10, R24.reuse, R14 ;  /* 0x0000000e180a7220 */ /* 0x040fe20000400000 */
[----:B------:R-:W-:Y:S02]  /*81d0*/  HADD2.F32 R0, -RZ, R37.H1_H1 ;  /* 0x30000025ff007230 */ /* 0x000fe40000004100 */
[----:B------:R-:W-:Y:S01]  /*81e0*/  FMUL R15, R24, R15 ;  /* 0x0000000f180f7220 */ /* 0x000fe20000400000 */
[C---:B------:R-:W-:Y:S01]  /*81f0*/  FFMA R9, R26.reuse, R2, R9 ;  /* 0x000000021a097223 */ /* 0x040fe20000000009 */
[C---:B------:R-:W-:Y:S01]  /*8200*/  FFMA R10, R26.reuse, R3, R10 ;  /* 0x000000031a0a7223 */ /* 0x040fe2000000000a */
[--C-:B------:R-:W-:Y:S01]  /*8210*/  HADD2.F32 R2, -RZ, R38.reuse.H0_H0 ;  /* 0x20000026ff027230 */ /* 0x100fe20000004100 */
[----:B------:R-:W-:Y:S01]  /*8220*/  F2FP.F16.F32.PACK_AB R34, R5, R4 ;  /* 0x000000040522723e */ /* 0x000fe200000000ff */
[----:B------:R-:W-:Y:S02]  /*8230*/  HADD2.F32 R3, -RZ, R38.H1_H1 ;  /* 0x30000026ff037230 */ /* 0x000fe40000004100 */
[----:B------:R-:W-:Y:S01]  /*8240*/  FFMA R15, R26, R0, R15 ;  /* 0x000000001a0f7223 */ /* 0x000fe2000000000f */
[C---:B------:R-:W-:Y:S01]  /*8250*/  FMUL R13, R24.reuse, R17 ;  /* 0x00000011180d7220 */ /* 0x040fe20000400000 */
[--C-:B------:R-:W-:Y:S02]  /*8260*/  HADD2.F32 R4, -RZ, R39.reuse.H0_H0 ;  /* 0x20000027ff047230 */ /* 0x100fe40000004100 */
[C---:B------:R-:W-:Y:S01]  /*8270*/  FMUL R14, R24.reuse, R18 ;  /* 0x00000012180e7220 */ /* 0x040fe20000400000 */
[----:B------:R-:W-:Y:S02]  /*8280*/  HADD2.F32 R0, -RZ, R39.H1_H1 ;  /* 0x30000027ff007230 */ /* 0x000fe40000004100 */
[----:B------:R-:W-:Y:S01]  /*8290*/  FMUL R19, R24, R19 ;  /* 0x0000001318137220 */ /* 0x000fe20000400000 */
[----:B------:R-:W-:Y:S01]  /*82a0*/  F2FP.F16.F32.PACK_AB R35, R11, R6 ;  /* 0x000000060b23723e */ /* 0x000fe200000000ff */
[C---:B------:R-:W-:Y:S01]  /*82b0*/  FFMA R12, R26.reuse, R2, R12 ;  /* 0x000000021a0c7223 */ /* 0x040fe2000000000c */
[C---:B------:R-:W-:Y:S01]  /*82c0*/  FFMA R13, R26.reuse, R3, R13 ;  /* 0x000000031a0d7223 */ /* 0x040fe2000000000d */
[C---:B------:R-:W-:Y:S01]  /*82d0*/  FFMA R14, R26.reuse, R4, R14 ;  /* 0x000000041a0e7223 */ /* 0x040fe2000000000e */
[----:B------:R-:W-:Y:S01]  /*82e0*/  FFMA R19, R26, R0, R19 ;  /* 0x000000001a137223 */ /* 0x000fe20000000013 */
[----:B------:R1:W-:Y:S01]  /*82f0*/  STS.128 [R27+0x400], R32 ;  /* 0x000400201b007388 */ /* 0x0003e20000000c00 */
[----:B------:R-:W-:Y:S02]  /*8300*/  F2FP.F16.F32.PACK_AB R8, R9, R8 ;  /* 0x000000080908723e */ /* 0x000fe400000000ff */
[----:B------:R-:W-:Y:S02]  /*8310*/  F2FP.F16.F32.PACK_AB R9, R15, R10 ;  /* 0x0000000a0f09723e */ /* 0x000fe400000000ff */
[----:B------:R-:W-:Y:S02]  /*8320*/  F2FP.F16.F32.PACK_AB R10, R13, R12 ;  /* 0x0000000c0d0a723e */ /* 0x000fe400000000ff */
[----:B------:R-:W-:Y:S02]  /*8330*/  F2FP.F16.F32.PACK_AB R11, R19, R14 ;  /* 0x0000000e130b723e */ /* 0x000fe400000000ff */
[----:B------:R-:W-:Y:S05]  /*8340*/  IADD3 R0, PT, PT, R27, R61, RZ ;  /* 0x0000003d1b007210 */ /* 0x000fea0007ffe0ff */
[----:B------:R1:W-:Y:S01]  /*8350*/  STS.128 [R0+0x400], R8 ;  /* 0x0004000800007388 */ /* 0x0003e20000000c00 */
[----:B------:R-:W-:Y:S01]  /*8360*/  @!PT LDS RZ, [RZ] ;  /* 0x00000000fffff984 */ /* 0x000fe20000000800 */
[----:B------:R-:W-:Y:S01]  /*8370*/  @!PT LDS RZ, [RZ] ;  /* 0x00000000fffff984 */ /* 0x000fe20000000800 */
[----:B------:R-:W-:Y:S01]  /*8380*/  @!PT LDS RZ, [RZ] ;  /* 0x00000000fffff984 */ /* 0x000fe20000000800 */
[----:B------:R-:W-:Y:S01]  /*8390*/  @!PT LDS RZ, [RZ] ;  /* 0x00000000fffff984 */ /* 0x000fe20000000800 */
[----:B------:R2:W-:Y:S07]  /*83a0*/  MEMBAR.ALL.CTA ;  /* 0x0000000000007992 */ /* 0x0005ee0000008000 */
[----:B--2---:R-:W2:Y:S02]  /*83b0*/  FENCE.VIEW.ASYNC.S ;  /* 0x00000000000073c6 */ /* 0x004ea40000000000 */
[----:B--2---:R-:W-:Y:S06]  /*83c0*/  BAR.SYNC.DEFER_BLOCKING 0x1, 0x80 ;  /* 0x0042000000007b1d */ /* 0x004fec0000010000 */
[----:B------:R-:W-:Y:S05]  /*83d0*/  @P0 BRA `(.L_x_145) ;  /* 0x0000000000380947 */ /* 0x000fea0003800000 */
[----:B------:R-:W2:Y:S01]  /*83e0*/  LDCU.64 UR6, c[0x0][0x348] ;  /* 0x00006900ff0677ac */ /* 0x000ea20008000a00 */
[----:B------:R-:W-:Y:S01]  /*83f0*/  R2UR UR5, R62 ;  /* 0x000000003e0572ca */ /* 0x000fe200000e0000 */
[----:B------:R-:W-:Y:S01]  /*8400*/  UMOV UR51, UR36 ;  /* 0x0000002400337c82 */ /* 0x000fe20008000000 */
[----:B------:R-:W-:Y:S01]  /*8410*/  UIADD3 UR9, UPT, UPT, UR49, 0x20, URZ ;  /* 0x0000002031097890 */ /* 0x000fe2000fffe0ff */
[----:B------:R-:W-:Y:S01]  /*8420*/  UMOV UR10, UR50 ;  /* 0x00000032000a7c82 */ /* 0x000fe20008000000 */
[----:B------:R-:W-:Y:S09]  /*8430*/  UMOV UR11, UR36 ;  /* 0x00000024000b7c82 */ /* 0x000ff20008000000 */
[----:B------:R-:W-:Y:S02]  /*8440*/  UIADD3 UR5, UPT, UPT, UR45, UR5, URZ ;  /* 0x000000052d057290 */ /* 0x000fe4000fffe0ff */
[----:B--2---:R-:W-:Y:S02]  /*8450*/  UIADD3 UR4, UP0, UPT, UR6, 0x680, URZ ;  /* 0x0000068006047890 */ /* 0x004fe4000ff1e0ff */
[----:B------:R-:W-:Y:S02]  /*8460*/  UIADD3 UR48, UPT, UPT, UR5, 0x400, URZ ;  /* 0x0000040005307890 */ /* 0x000fe4000fffe0ff */
[----:B------:R-:W-:Y:S02]  /*8470*/  UIADD3 UR8, UPT, UPT, UR5, 0xc00, URZ ;  /* 0x00000c0005087890 */ /* 0x000fe4000fffe0ff */
[----:B------:R-:W-:Y:S09]  /*8480*/  UIADD3.X UR5, UPT, UPT, URZ, UR7, URZ, UP0, !UPT ;  /* 0x00000007ff057290 */ /* 0x000ff200087fe4ff */
[----:B------:R2:W-:Y:S01]  /*8490*/  UTMASTG.3D [UR48], [UR4] ;  /* 0x00000030040073b5 */ /* 0x0005e20008010000 */
[----:B------:R2:W-:Y:S02]  /*84a0*/  UTMASTG.3D [UR8], [UR4] ;  /* 0x00000008040073b5 */ /* 0x0005e40008010000 */
[----:B--2---:R0:W-:Y:S02]  /*84b0*/  UTMACMDFLUSH ;  /* 0x00000000000079b7 */ /* 0x0041e40000000000 */
.L_x_145:
[----:B------:R-:W-:Y:S05]  /*84c0*/  BSYNC.RECONVERGENT B0 ;  /* 0x0000000000007941 */ /* 0x000fea0003800200 */
.L_x_144:
[----:B------:R-:W-:Y:S01]  /*84d0*/  UIADD3 UR46, UPT, UPT, UR47, 0x1, URZ ;  /* 0x000000012f2e7890 */ /* 0x000fe2000fffe0ff */
[----:B------:R-:W-:Y:S03]  /*84e0*/  BSSY.RECONVERGENT B0, `(.L_x_146) ;  /* 0x0000005000007945 */ /* 0x000fe60003800200 */
[----:B------:R-:W-:Y:S04]  /*84f0*/  UISETP.NE.AND UP0, UPT, UR46, 0x3, UPT ;  /* 0x000000032e00788c */ /* 0x000fe8000bf05270 */
[----:B------:R-:W-:Y:S01]  /*8500*/  USEL UR44, UR46, URZ, UP0 ;  /* 0x000000ff2e2c7287 */ /* 0x000fe20008000000 */
[----:B------:R-:W-:Y:S11]  /*8510*/  @P0 BRA `(.L_x_147) ;  /* 0x0000000000040947 */ /* 0x000ff60003800000 */
[----:B------:R-:W-:Y:S04]  /*8520*/  DEPBAR.LE SB0, 0x1 ;  /* 0x000080400000791a */ /* 0x000fe80000000000 */
.L_x_147:
[----:B------:R-:W-:Y:S05]  /*8530*/  BSYNC.RECONVERGENT B0 ;  /* 0x0000000000007941 */ /* 0x000fea0003800200 */
.L_x_146:
[----:B------:R-:W-:Y:S01]  /*8540*/  BAR.SYNC.DEFER_BLOCKING 0x1, 0x80 ;  /* 0x0042000000007b1d */ /* 0x000fe20000010000 */
[----:B------:R-:W-:Y:S01]  /*8550*/  ISETP.NE.AND P1, PT, R60, RZ, PT ;  /* 0x000000ff3c00720c */ /* 0x000fe20003f25270 */
[----:B------:R-:W-:Y:S01]  /*8560*/  UISETP.NE.AND UP0, UPT, UR53, URZ, UPT ;  /* 0x000000ff3500728c */ /* 0x000fe2000bf05270 */
[----:B------:R-:W-:Y:S11]  /*8570*/  LEA R3, R63, UR45, 0x3 ;  /* 0x0000002d3f037c11 */ /* 0x000ff6000f8e18ff */
[----:B------:R-:W-:Y:S01]  /*8580*/  @P1 SHF.L.U32 R4, R66, 0x1f, RZ ;  /* 0x0000001f42041819 */ /* 0x000fe200000006ff */
[----:B------:R-:W-:Y:S06]  /*8590*/  BRA.U !UP0, `(.L_x_148) ;  /* 0x0000000108247547 */ /* 0x000fec000b800000 */
[----:B-1----:R-:W1:Y:S01]  /*85a0*/  S2R R0, SR_CgaCtaId ;  /* 0x0000000000007919 */ /* 0x002e620000008800 */
[----:B------:R-:W-:Y:S01]  /*85b0*/  IMAD.U32 R2, RZ, RZ, UR52 ;  /* 0x00000034ff027e24 */ /* 0x000fe2000f8e00ff */
[----:B------:R-:W-:Y:S04]  /*85c0*/  UIADD3 UR4, UPT, UPT, UR52, 0x1, URZ ;  /* 0x0000000134047890 */ /* 0x000fe8000fffe0ff */
[----:B------:R-:W-:Y:S01]  /*85d0*/  @P1 LEA R2, R2, UR45, 0x3 ;  /* 0x0000002d02021c11 */ /* 0x000fe2000f8e18ff */
[----:B------:R-:W-:Y:S04]  /*85e0*/  UISETP.NE.AND UP0, UPT, UR4, 0x3, UPT ;  /* 0x000000030400788c */ /* 0x000fe8000bf05270 */
[----:B------:R-:W-:Y:S01]  /*85f0*/  @P1 VIADD R2, R2, 0x248 ;  /* 0x0000024802021836 */ /* 0x000fe20000000000 */
[----:B------:R-:W-:Y:S04]  /*8600*/  USEL UR52, UR4, URZ, UP0 ;  /* 0x000000ff04347287 */ /* 0x000fe80008000000 */
[----:B-1----:R-:W-:Y:S04]  /*8610*/  @P1 PRMT R0, R0, 0x654, R2 ;  /* 0x0000065400001816 */ /* 0x002fe80000000002 */
[----:B------:R2:W-:Y:S04]  /*8620*/  @P1 SYNCS.ARRIVE.TRANS64.RED.A1T0 RZ, [R0+URZ], RZ ;  /* 0x000000ff00ff19a7 */ /* 0x0005e800081004ff */
.L_x_148:
[----:B------:R-:W3:Y:S01]  /*8630*/  @P1 SYNCS.PHASECHK.TRANS64.TRYWAIT P0, [R3+URZ+0x230], R4 ;  /* 0x00023004030015a7 */ /* 0x000ee200080011ff */
[----:B------:R-:W-:Y:S01]  /*8640*/  BSSY B1, `(.L_x_149) ;  /* 0x0000012000017945 */ /* 0x000fe20003800000 */
[----:B---3--:R-:W-:Y:S03]  /*8650*/  @P1 SEL R65, RZ, 0x1, !P0 ;  /* 0x00000001ff411807 */ /* 0x008fe60004000000 */
[----:B------:R-:W-:Y:S05]  /*8660*/  @!P1 BRA `(.L_x_150) ;  /* 0x00000000003c9947 */ /* 0x000fea0003800000 */
[----:B------:R-:W-:Y:S01]  /*8670*/  ISETP.NE.AND P1, PT, R67, RZ, PT ;  /* 0x000000ff4300720c */ /* 0x000fe20003f25270 */
[----:B------:R-:W-:Y:S01]  /*8680*/  BSSY B0, `(.L_x_151) ;  /* 0x0000009000007945 */ /* 0x000fe20003800000 */
[----:B------:R-:W-:Y:S11]  /*8690*/  ISETP.NE.AND P0, PT, R65, RZ, PT ;  /* 0x000000ff4100720c */ /* 0x000ff60003f05270 */
[----:B------:R-:W-:Y:S05]  /*86a0*/  @P1 IMAD R63, R63, 0x1000, R64 ;  /* 0x000010003f3f1824 */ /* 0x000fea00078e0240 */
[----:B-12---:R-:W-:Y:S05]  /*86b0*/  @P1 IADD3 R0, PT, PT, R63, UR45, RZ ;  /* 0x0000002d3f001c10 */ /* 0x006fea000fffe0ff */
[----:B------:R-:W-:Y:S01]  /*86c0*/  @P1 IMAD.IADD R0, R61, 0x1, R0 ;  /* 0x000000013d001824 */ /* 0x000fe200078e0200 */
[----:B------:R-:W-:Y:S06]  /*86d0*/  @P0 BRA `(.L_x_152) ;  /* 0x00000000000c0947 */ /* 0x000fec0003800000 */
[----:B------:R-:W-:Y:S04]  /*86e0*/  SHF.L.U32 R66, R66, 0x1f, RZ ;  /* 0x0000001f42427819 */ /* 0x000fe800000006ff */
[----:B------:R-:W1:Y:S02]  /*86f0*/  SYNCS.PHASECHK.TRANS64.TRYWAIT P0, [R3+URZ+0x230], R66 ;  /* 0x00023042030075a7 */ /* 0x000e6400080011ff */
[----:B-1----:R-:W-:Y:S05]  /*8700*/  @!P0 BRA `(.L_x_153) ;  /* 0x0000002000988947 */ /* 0x002fea0003800000 */
.L_x_152:
[----:B------:R-:W-:Y:S05]  /*8710*/  BSYNC B0 ;  /* 0x0000000000007941 */ /* 0x000fea0003800000 */
.L_x_151:
[----:B------:R-:W-:Y:S11]  /*8720*/  ISETP.NE.AND P0, PT, R67, RZ, PT ;  /* 0x000000ff4300720c */ /* 0x000ff60003f05270 */
[----:B------:R-:W-:Y:S02]  /*8730*/  @!UPT UIADD3 URZ, UPT, UPT, URZ, URZ, URZ ;  /* 0x000000fffffff290 */ /* 0x000fe4000fffe0ff */
[----:B------:R3:W4:Y:S04]  /*8740*/  @P0 LDS.128 R28, [R63+UR45+0x400] ;  /* 0x0004002d3f1c0984 */ /* 0x0007280008000c00 */
[----:B------:R3:W2:Y:S02]  /*8750*/  @P0 LDS.128 R36, [R0+0x400] ;  /* 0x0004000000240984 */ /* 0x0006a40000000c00 */
.L_x_150:
[----:B------:R-:W-:Y:S05]  /*8760*/  BSYNC B1 ;  /* 0x0000000000017941 */ /* 0x000fea0003800000 */
.L_x_149:
[----:B-123--:R-:W-:Y:S05]  /*8770*/  VIADD R0, R25, 0x10 ;  /* 0x0000001019007836 */ /* 0x00efea0000000000 */
[----:B------:R-:W-:Y:S04]  /*8780*/  SHF.R.U32.HI R0, RZ, 0x15, R0 ;  /* 0x00000015ff007819 */ /* 0x000fe80000011600 */
[----:B------:R-:W-:Y:S11]  /*8790*/  LOP3.LUT P0, RZ, R0, 0x3, R47, 0x48, !PT ;  /* 0x0000000300ff7812 */ /* 0x000ff6000780482f */
[----:B------:R-:W-:Y:S02]  /*87a0*/  @!UPT UIADD3 URZ, UPT, UPT, URZ, URZ, URZ ;  /* 0x000000fffffff290 */ /* 0x000fe4000fffe0ff */
[----:B------:R-:W-:Y:S05]  /*87b0*/  @!P0 BRA `(.L_x_154) ;  /* 0x0000000000408947 */ /* 0x000fea0003800000 */
[----:B------:R-:W1:Y:S01]  /*87c0*/  LDCU.64 UR8, c[0x4][0x70] ;  /* 0x01000e00ff0877ac */ /* 0x000e620008000a00 */
[----:B------:R-:W-:Y:S01]  /*87d0*/  MOV R3, 0x0 ;  /* 0x0000000000037802 */ /* 0x000fe20000000f00 */
[----:B------:R-:W-:Y:S02]  /*87e0*/  HFMA2 R12, -RZ, RZ, 0, 5.9604644775390625e-08 ;  /* 0x00000001ff0c7431 */ /* 0x000fe400000001ff */
[----:B------:R-:W-:Y:S02]  /*87f0*/  IMAD.MOV.U32 R8, RZ, RZ, 0x192 ;  /* 0x00000192ff087424 */ /* 0x000fe400078e00ff */
[----:B------:R-:W-:Y:S01]  /*8800*/  IMAD.MOV.U32 R13, RZ, RZ, RZ ;  /* 0x000000ffff0d7224 */ /* 0x000fe200078e00ff */
[----:B------:R-:W2:Y:S01]  /*8810*/  LDCU.64 UR6, c[0x4][0x78] ;  /* 0x01000f00ff0677ac */ /* 0x000ea20008000a00 */
[----:B------:R-:W3:Y:S01]  /*8820*/  LDC.64 R2, c[0x4][R3] ;  /* 0x0100000003027b82 */ /* 0x000ee20000000a00 */
[----:B------:R-:W5:Y:S01]  /*8830*/  LDCU.64 UR4, c[0x4][0x10] ;  /* 0x01000200ff0477ac */ /* 0x000f620008000a00 */
[----:B-1----:R-:W-:Y:S01]  /*8840*/  MOV R5, UR9 ;  /* 0x0000000900057c02 */ /* 0x002fe20008000f00 */
[----:B------:R-:W-:Y:S01]  /*8850*/  IMAD.U32 R4, RZ, RZ, UR8 ;  /* 0x00000008ff047e24 */ /* 0x000fe2000f8e00ff */
[----:B--2---:R-:W-:Y:S01]  /*8860*/  MOV R7, UR7 ;  /* 0x0000000700077c02 */ /* 0x004fe20008000f00 */
[----:B------:R-:W-:Y:S01]  /*8870*/  IMAD.U32 R6, RZ, RZ, UR6 ;  /* 0x00000006ff067e24 */ /* 0x000fe2000f8e00ff */
[----:B-----5:R-:W-:Y:S01]  /*8880*/  MOV R11, UR5 ;  /* 0x00000005000b7c02 */ /* 0x020fe20008000f00 */
[----:B------:R-:W-:Y:S02]  /*8890*/  IMAD.U32 R10, RZ, RZ, UR4 ;  /* 0x00000004ff0a7e24 */ /* 0x000fe4000f8e00ff */
[----:B------:R-:W-:Y:S07]  /*88a0*/  LEPC R20, `(.L_x_154) ;  /* 0x000000001014794e */ /* 0x000fee0000000000 */
[----:B---34-:R-:W-:Y:S05]  /*88b0*/  CALL.ABS.NOINC R2 ;  /* 0x0000000002007343 */ /* 0x018fea0003c00000 */
.L_x_154:
[----:B------:R-:W-:Y:S01]  /*88c0*/  ISETP.NE.AND P0, PT, R58, RZ, PT ;  /* 0x000000ff3a00720c */ /* 0x000fe20003f05270 */
[----:B------:R-:W-:Y:S05]  /*88d0*/  WARPSYNC.ALL ;  /* 0x0000000000007948 */ /* 0x000fea0003800000 */
[----:B------:R-:W-:Y:S01]  /*88e0*/  R2UR UR4, R25 ;  /* 0x00000000190472ca */ /* 0x000fe200000e0000 */
[--C-:B----4-:R-:W-:Y:S01]  /*88f0*/  HADD2.F32 R0, -RZ, R28.reuse.H0_H0 ;  /* 0x2000001cff007230 */ /* 0x110fe20000004100 */
[----:B------:R-:W-:Y:S01]  /*8900*/  IADD3 R53, PT, PT, R53, 0x2b0, RZ ;  /* 0x000002b035357810 */ /* 0x000fe20007ffe0ff */
[----:B------:R-:W-:Y:S01]  /*8910*/  HADD2.F32 R2, -RZ, R28.H1_H1 ;  /* 0x3000001cff027230 */ /* 0x000fe20000004100 */
[----:B------:R-:W-:Y:S01]  /*8920*/  BSSY.RECONVERGENT B0, `(.L_x_155) ;  /* 0x0000058000007945 */ /* 0x000fe20003800200 */
[--C-:B------:R-:W-:Y:S01]  /*8930*/  HADD2.F32 R20, -RZ, R29.reuse.H0_H0 ;  /* 0x2000001dff147230 */ /* 0x100fe20000004100 */
[----:B------:R-:W-:Y:S01]  /*8940*/  LOP3.LUT R53, R53, 0xfefffff8, RZ, 0xc0, !PT ;  /* 0xfefffff835357812 */ /* 0x000fe200078ec0ff */
[----:B------:R-:W-:Y:S02]  /*8950*/  HADD2.F32 R21, -RZ, R29.H1_H1 ;  /* 0x3000001dff157230 */ /* 0x000fe40000004100 */
[--C-:B------:R-:W-:Y:S02]  /*8960*/  HADD2.F32 R25, -RZ, R30.reuse.H0_H0 ;  /* 0x2000001eff197230 */ /* 0x100fe40000004100 */
[----:B------:R-:W-:Y:S02]  /*8970*/  HADD2.F32 R27, -RZ, R30.H1_H1 ;  /* 0x3000001eff1b7230 */ /* 0x000fe40000004100 */
[----:B------:R-:W1:Y:S01]  /*8980*/  LDTM.x16 R4, tmem[UR4+0x10] ;  /* 0x00001004000479ee */ /* 0x000e620008240000 */
[----:B------:R-:W-:Y:S01]  /*8990*/  NOP ;  /* 0x0000000000007918 */ /* 0x000fe20000000000 */
[----:B-1----:R1:W-:Y:S01]  /*89a0*/  SYNCS.ARRIVE.TRANS64.RED.A1T0 RZ, [R53+URZ], RZ ;  /* 0x000000ff35ff79a7 */ /* 0x0023e200081004ff */
[--C-:B------:R-:W-:Y:S02]  /*89b0*/  HADD2.F32 R28, -RZ, R31.reuse.H0_H0 ;  /* 0x2000001fff1c7230 */ /* 0x100fe40000004100 */
[----:B------:R-:W-:Y:S02]  /*89c0*/  HADD2.F32 R29, -RZ, R31.H1_H1 ;  /* 0x3000001fff1d7230 */ /* 0x000fe40000004100 */
        /* <DEDUP_REMOVED lines=8> */
[C---:B------:R-:W-:Y:S01]  /*8a50*/  FMUL R4, R24.reuse, R4 ;  /* 0x0000000418047220 */ /* 0x040fe20000400000 */
[C---:B------:R-:W-:Y:S01]  /*8a60*/  FMUL R5, R24.reuse, R5 ;  /* 0x0000000518057220 */ /* 0x040fe20000400000 */
[C---:B------:R-:W-:Y:S01]  /*8a70*/  FMUL R6, R24.reuse, R6 ;  /* 0x0000000618067220 */ /* 0x040fe20000400000 */
[----:B------:R-:W-:Y:S01]  /*8a80*/  FMUL R3, R24, R9 ;  /* 0x0000000918037220 */ /* 0x000fe20000400000 */
[----:B------:R-:W-:Y:S01]  /*8a90*/  FFMA R4, R26, R0, R4 ;  /* 0x000000001a047223 */ /* 0x000fe20000000004 */
[----:B------:R-:W-:Y:S01]  /*8aa0*/  FMUL R0, R24, R7 ;  /* 0x0000000718007220 */ /* 0x000fe20000400000 */
[C---:B------:R-:W-:Y:S01]  /*8ab0*/  FFMA R5, R26.reuse, R2, R5 ;  /* 0x000000021a057223 */ /* 0x040fe20000000005 */
[----:B------:R-:W-:Y:S01]  /*8ac0*/  FFMA R6, R26, R20, R6 ;  /* 0x000000141a067223 */ /* 0x000fe20000000006 */
[----:B------:R-:W-:Y:S01]  /*8ad0*/  FMUL R2, R24, R8 ;  /* 0x0000000818027220 */ /* 0x000fe20000400000 */
[----:B------:R-:W-:Y:S01]  /*8ae0*/  FFMA R0, R26, R21, R0 ;  /* 0x000000151a007223 */ /* 0x000fe20000000000 */
[C---:B------:R-:W-:Y:S01]  /*8af0*/  FMUL R7, R24.reuse, R10 ;  /* 0x0000000a18077220 */ /* 0x040fe20000400000 */
[----:B------:R-:W-:Y:S01]  /*8b00*/  F2FP.F16.F32.PACK_AB R4, R5, R4 ;  /* 0x000000040504723e */ /* 0x000fe200000000ff */
[----:B------:R-:W-:Y:S01]  /*8b10*/  FMUL R11, R24, R11 ;  /* 0x0000000b180b7220 */ /* 0x000fe20000400000 */
[----:B------:R-:W-:Y:S01]  /*8b20*/  FFMA R2, R26, R25, R2 ;  /* 0x000000191a027223 */ /* 0x000fe20000000002 */
[----:B------:R-:W-:Y:S01]  /*8b30*/  F2FP.F16.F32.PACK_AB R5, R0, R6 ;  /* 0x000000060005723e */ /* 0x000fe200000000ff */
[----:B------:R-:W-:Y:S01]  /*8b40*/  FMUL R8, R24, R12 ;  /* 0x0000000c18087220 */ /* 0x000fe20000400000 */
[----:B------:R-:W-:Y:S01]  /*8b50*/  MOV R0, UR44 ;  /* 0x0000002c00007c02 */ /* 0x000fe20008000f00 */
[----:B------:R-:W-:Y:S01]  /*8b60*/  FFMA R3, R26, R27, R3 ;  /* 0x0000001b1a037223 */ /* 0x000fe20000000003 */
[----:B------:R-:W-:Y:S01]  /*8b70*/  FMUL R9, R24, R13 ;  /* 0x0000000d18097220 */ /* 0x000fe20000400000 */
[----:B------:R-:W-:Y:S01]  /*8b80*/  FFMA R7, R26, R28, R7 ;  /* 0x0000001c1a077223 */ /* 0x000fe20000000007 */
[----:B------:R-:W-:Y:S01]  /*8b90*/  FMUL R10, R24, R14 ;  /* 0x0000000e180a7220 */ /* 0x000fe20000400000 */
[----:B------:R-:W-:Y:S01]  /*8ba0*/  FFMA R11, R26, R29, R11 ;  /* 0x0000001d1a0b7223 */ /* 0x000fe2000000000b */
[----:B------:R-:W-:Y:S01]  /*8bb0*/  FMUL R15, R24, R15 ;  /* 0x0000000f180f7220 */ /* 0x000fe20000400000 */
[----:B------:R-:W-:Y:S01]  /*8bc0*/  FFMA R8, R26, R30, R8 ;  /* 0x0000001e1a087223 */ /* 0x000fe20000000008 */
[----:B------:R-:W-:Y:S01]  /*8bd0*/  LEA R0, R0, R44, 0xb ;  /* 0x0000002c00007211 */ /* 0x000fe200078e58ff */
[----:B------:R-:W-:Y:S01]  /*8be0*/  FMUL R12, R24, R16 ;  /* 0x00000010180c7220 */ /* 0x000fe20000400000 */
[----:B------:R-:W-:Y:S01]  /*8bf0*/  FFMA R9, R26, R31, R9 ;  /* 0x0000001f1a097223 */ /* 0x000fe20000000009 */
[----:B------:R-:W-:Y:S01]  /*8c00*/  FMUL R13, R24, R17 ;  /* 0x00000011180d7220 */ /* 0x000fe20000400000 */
[----:B------:R-:W-:Y:S01]  /*8c10*/  FFMA R10, R26, R32, R10 ;  /* 0x000000201a0a7223 */ /* 0x000fe2000000000a */
[----:B------:R-:W-:Y:S01]  /*8c20*/  FMUL R14, R24, R18 ;  /* 0x00000012180e7220 */ /* 0x000fe20000400000 */
[----:B------:R-:W-:Y:S01]  /*8c30*/  FFMA R15, R26, R33, R15 ;  /* 0x000000211a0f7223 */ /* 0x000fe2000000000f */
[----:B------:R-:W-:Y:S01]  /*8c40*/  FMUL R19, R24, R19 ;  /* 0x0000001318137220 */ /* 0x000fe20000400000 */
[----:B------:R-:W-:Y:S01]  /*8c50*/  F2FP.F16.F32.PACK_AB R6, R3, R2 ;  /* 0x000000020306723e */ /* 0x000fe200000000ff */
[C---:B------:R-:W-:Y:S01]  /*8c60*/  FFMA R12, R26.reuse, R34, R12 ;  /* 0x000000221a0c7223 */ /* 0x040fe2000000000c */
[----:B------:R-:W-:Y:S01]  /*8c70*/  F2FP.F16.F32.PACK_AB R7, R11, R7 ;  /* 0x000000070b07723e */ /* 0x000fe200000000ff */
[----:B------:R-:W-:Y:S01]  /*8c80*/  FFMA R13, R26, R35, R13 ;  /* 0x000000231a0d7223 */ /* 0x000fe2000000000d */
[----:B------:R-:W-:Y:S01]  /*8c90*/  LEA R0, R0, UR45, 0x1 ;  /* 0x0000002d00007c11 */ /* 0x000fe2000f8e08ff */
[C---:B------:R-:W-:Y:S01]  /*8ca0*/  FFMA R14, R26.reuse, R36, R14 ;  /* 0x000000241a0e7223 */ /* 0x040fe2000000000e */
[----:B------:R-:W-:Y:S01]  /*8cb0*/  FFMA R19, R26, R37, R19 ;  /* 0x000000251a137223 */ /* 0x000fe20000000013 */
[----:B------:R-:W-:Y:S02]  /*8cc0*/  F2FP.F16.F32.PACK_AB R8, R9, R8 ;  /* 0x000000080908723e */ /* 0x000fe400000000ff */
[----:B------:R1:W-:Y:S01]  /*8cd0*/  STS.128 [R0+0x400], R4 ;  /* 0x0004000400007388 */ /* 0x0003e20000000c00 */
        /* <DEDUP_REMOVED lines=14> */
[----:B------:R-:W-:Y:S02]  /*8dc0*/  ULEA UR5, UR44, UR45, 0xc ;  /* 0x0000002d2c057291 */ /* 0x000fe4000f8e60ff */
[----:B------:R-:W-:Y:S02]  /*8dd0*/  UIADD3 UR13, UPT, UPT, UR49, 0x10, URZ ;  /* 0x00000010310d7890 */ /* 0x000fe4000fffe0ff */
[----:B------:R-:W-:Y:S02]  /*8de0*/  UIADD3 UR12, UPT, UPT, UR5, 0x400, URZ ;  /* 0x00000400050c7890 */ /* 0x000fe4000fffe0ff */
[----:B------:R-:W-:Y:S01]  /*8df0*/  UIADD3 UR8, UPT, UPT, UR5, 0xc00, URZ ;  /* 0x00000c0005087890 */ /* 0x000fe2000fffe0ff */
[----:B------:R-:W-:Y:S01]  /*8e00*/  UMOV UR14, UR50 ;  /* 0x00000032000e7c82 */ /* 0x000fe20008000000 */
[----:B------:R-:W-:Y:S01]  /*8e10*/  UMOV UR15, UR36 ;  /* 0x00000024000f7c82 */ /* 0x000fe20008000000 */
[----:B------:R-:W-:Y:S01]  /*8e20*/  UIADD3 UR9, UPT, UPT, UR49, 0x30, URZ ;  /* 0x0000003031097890 */ /* 0x000fe2000fffe0ff */
[----:B------:R-:W-:Y:S01]  /*8e30*/  UMOV UR10, UR50 ;  /* 0x00000032000a7c82 */ /* 0x000fe20008000000 */
[----:B------:R-:W-:Y:S01]  /*8e40*/  UMOV UR11, UR36 ;  /* 0x00000024000b7c82 */ /* 0x000fe20008000000 */
[----:B--2---:R-:W-:Y:S04]  /*8e50*/  UIADD3 UR4, UP0, UPT, UR6, 0x680, URZ ;  /* 0x0000068006047890 */ /* 0x004fe8000ff1e0ff */
[----:B------:R-:W-:Y:S09]  /*8e60*/  UIADD3.X UR5, UPT, UPT, URZ, UR7, URZ, UP0, !UPT ;  /* 0x00000007ff057290 */ /* 0x000ff200087fe4ff */
[----:B------:R2:W-:Y:S01]  /*8e70*/  UTMASTG.3D [UR12], [UR4] ;  /* 0x0000000c040073b5 */ /* 0x0005e20008010000 */
[----:B------:R2:W-:Y:S02]  /*8e80*/  UTMASTG.3D [UR8], [UR4] ;  /* 0x00000008040073b5 */ /* 0x0005e40008010000 */
[----:B--2---:R0:W-:Y:S02]  /*8e90*/  UTMACMDFLUSH ;  /* 0x00000000000079b7 */ /* 0x0041e40000000000 */
.L_x_156:
[----:B------:R-:W-:Y:S05]  /*8ea0*/  BSYNC.RECONVERGENT B0 ;  /* 0x0000000000007941 */ /* 0x000fea0003800200 */
.L_x_155:
[----:B------:R-:W-:Y:S01]  /*8eb0*/  UIADD3 UR4, UPT, UPT, UR44, 0x1, URZ ;  /* 0x000000012c047890 */ /* 0x000fe2000fffe0ff */
[----:B------:R-:W-:Y:S03]  /*8ec0*/  BSSY.RECONVERGENT B0, `(.L_x_157) ;  /* 0x0000008000007945 */ /* 0x000fe60003800200 */
[----:B------:R-:W-:Y:S04]  /*8ed0*/  UISETP.NE.AND UP0, UPT, UR4, 0x3, UPT ;  /* 0x000000030400788c */ /* 0x000fe8000bf05270 */
[----:B------:R-:W-:Y:S02]  /*8ee0*/  UISETP.EQ.XOR UP1, UPT, UR46, 0x3, !UP0 ;  /* 0x000000032e00788c */ /* 0x000fe4000c722a70 */
[----:B------:R-:W-:Y:S02]  /*8ef0*/  USEL UR47, UR4, URZ, UP0 ;  /* 0x000000ff042f7287 */ /* 0x000fe40008000000 */
[----:B------:R-:W-:Y:S04]  /*8f00*/  USEL UR5, URZ, 0x1, !UP1 ;  /* 0x00000001ff057887 */ /* 0x000fe8000c800000 */
[----:B------:R-:W-:Y:S01]  /*8f10*/  ULOP3.LUT UR54, UR54, UR5, URZ, 0x3c, !UPT ;  /* 0x0000000536367292 */ /* 0x000fe2000f8e3cff */
[----:B------:R-:W-:Y:S11]  /*8f20*/  @P0 BRA `(.L_x_158) ;  /* 0x0000000000040947 */ /* 0x000ff60003800000 */
[----:B------:R-:W-:Y:S04]  /*8f30*/  DEPBAR.LE SB0, 0x1 ;  /* 0x000080400000791a */ /* 0x000fe80000000000 */
.L_x_158:
[----:B------:R-:W-:Y:S05]  /*8f40*/  BSYNC.RECONVERGENT B0 ;  /* 0x0000000000007941 */ /* 0x000fea0003800200 */
.L_x_157:
[----:B------:R-:W-:Y:S01]  /*8f50*/  BAR.SYNC.DEFER_BLOCKING 0x1, 0x80 ;  /* 0x0042000000007b1d */ /* 0x000fe20000010000 */
[----:B------:R-:W-:Y:S01]  /*8f60*/  UISETP.NE.AND UP0, UPT, UR53, -0x2, UPT ;  /* 0xfffffffe3500788c */ /* 0x000fe2000bf05270 */
[----:B------:R-:W-:Y:S08]  /*8f70*/  IADD3 R22, PT, PT, R22, 0x1, RZ ;  /* 0x0000000116167810 */ /* 0x000ff00007ffe0ff */
[----:B------:R-:W-:Y:S05]  /*8f80*/  BRA.U !UP0, `(.L_x_159) ;  /* 0x0000000108287547 */ /* 0x000fea000b800000 */
[----:B-1----:R-:W1:Y:S01]  /*8f90*/  S2R R0, SR_CgaCtaId ;  /* 0x0000000000007919 */ /* 0x002e620000008800 */
[----:B------:R-:W-:Y:S01]  /*8fa0*/  ISETP.NE.AND P0, PT, R60, RZ, PT ;  /* 0x000000ff3c00720c */ /* 0x000fe20003f05270 */
[----:B------:R-:W-:Y:S01]  /*8fb0*/  IMAD.U32 R2, RZ, RZ, UR52 ;  /* 0x00000034ff027e24 */ /* 0x000fe2000f8e00ff */
[----:B------:R-:W-:Y:S04]  /*8fc0*/  UIADD3 UR4, UPT, UPT, UR52, 0x1, URZ ;  /* 0x0000000134047890 */ /* 0x000fe8000fffe0ff */
[----:B------:R-:W-:Y:S04]  /*8fd0*/  UISETP.NE.AND UP0, UPT, UR4, 0x3, UPT ;  /* 0x000000030400788c */ /* 0x000fe8000bf05270 */
[----:B------:R-:W-:Y:S03]  /*8fe0*/  USEL UR52, UR4, URZ, UP0 ;  /* 0x000000ff04347287 */ /* 0x000fe60008000000 */
[----:B------:R-:W-:Y:S05]  /*8ff0*/  @P0 LEA R2, R2, UR45, 0x3 ;  /* 0x0000002d02020c11 */ /* 0x000fea000f8e18ff */
[----:B------:R-:W-:Y:S05]  /*9000*/  @P0 VIADD R2, R2, 0x248 ;  /* 0x0000024802020836 */ /* 0x000fea0000000000 */
[----:B-1----:R-:W-:Y:S04]  /*9010*/  @P0 PRMT R0, R0, 0x654, R2 ;  /* 0x0000065400000816 */ /* 0x002fe80000000002 */
[----:B------:R2:W-:Y:S03]  /*9020*/  @P0 SYNCS.ARRIVE.TRANS64.RED.A1T0 RZ, [R0+URZ], RZ ;  /* 0x000000ff00ff09a7 */ /* 0x0005e600081004ff */
.L_x_159:
[----:B------:R-:W-:Y:S01]  /*9030*/  R2UR UR6, R59 ;  /* 0x000000003b0672ca */ /* 0x000fe200000e0000 */
[----:B------:R-:W-:Y:S01]  /*9040*/  UIADD3 UR53, UPT, UPT, UR53, 0x2, URZ ;  /* 0x0000000235357890 */ /* 0x000fe2000fffe0ff */
[----:B------:R-:W-:Y:S01]  /*9050*/  R2UR UR5, R50 ;  /* 0x00000000320572ca */ /* 0x000fe200000e0000 */
[----:B------:R-:W-:Y:S01]  /*9060*/  UMOV UR36, UR63 ;  /* 0x0000003f00247c82 */ /* 0x000fe20008000000 */
[----:B------:R-:W-:Y:S02]  /*9070*/  R2UR UR4, R51 ;  /* 0x00000000330472ca */ /* 0x000fe400000e0000 */
[----:B------:R-:W-:Y:S02]  /*9080*/  ISETP.NE.AND P0, PT, R55, 0x2, PT ;  /* 0x000000023700780c */ /* 0x000fe40003f05270 */
[----:B------:R-:W-:Y:S02]  /*9090*/  ISETP.NE.AND P1, PT, R22, 0x4, PT ;  /* 0x000000041600780c */ /* 0x000fe40003f25270 */
[----:B------:R-:W-:Y:S02]  /*90a0*/  SEL R2, RZ, 0x1, P0 ;  /* 0x00000001ff027807 */ /* 0x000fe40000000000 */
[----:B-12---:R-:W-:Y:S01]  /*90b0*/  SEL R0, RZ, 0x1, P1 ;  /* 0x00000001ff007807 */ /* 0x006fe20000800000 */
[----:B------:R-:W-:Y:S01]  /*90c0*/  UISETP.NE.AND UP0, UPT, UR6, URZ, UPT ;  /* 0x000000ff0600728c */ /* 0x000fe2000bf05270 */
[----:B------:R-:W-:Y:S01]  /*90d0*/  LOP3.LUT R56, R56, R2, RZ, 0x3c, !PT ;  /* 0x0000000238387212 */ /* 0x000fe200078e3cff */
[----:B------:R-:W-:Y:S01]  /*90e0*/  UIADD3 UR33, UPT, UPT, UR37, UR5, URZ ;  /* 0x0000000525217290 */ /* 0x000fe2000fffe0ff */
[----:B------:R-:W-:Y:S01]  /*90f0*/  LOP3.LUT R57, R57, R0, RZ, 0x3c, !PT ;  /* 0x0000000039397212 */ /* 0x000fe200078e3cff */
[----:B------:R-:W-:Y:S01]  /*9100*/  UIADD3 UR32, UPT, UPT, UR38, UR4, URZ ;  /* 0x0000000426207290 */ /* 0x000fe2000fffe0ff */
[----:B------:R-:W-:Y:S02]  /*9110*/  SEL R55, R55, RZ, P0 ;  /* 0x000000ff37377207 */ /* 0x000fe40000000000 */
[----:B------:R-:W-:Y:S02]  /*9120*/  SEL R22, R22, RZ, P1 ;  /* 0x000000ff16167207 */ /* 0x000fe40000800000 */
[----:B------:R-:W-:Y:S07]  /*9130*/  BRA.U UP0, `(.L_x_160) ;  /* 0xffffffdd004c7547 */ /* 0x000fee000b83ffff */
[----:B------:R-:W-:-:S13]  /*9140*/  R2UR UR4, R52 ;  /* 0x00000000340472ca */ /* 0x000fda00000e0000 */
[----:B------:R-:W-:-:S09]  /*9150*/  UISETP.NE.AND UP0, UPT, UR4, URZ, UPT ;  /* 0x000000ff0400728c */ /* 0x000fd2000bf05270 */
[----:B------:R-:W-:Y:S05]  /*9160*/  BRA.U !UP0, `(.L_x_161) ;  /* 0x0000000108487547 */ /* 0x000fea000b800000 */
[----:B------:R-:W1:Y:S02]  /*9170*/  LDCU.64 UR4, c[0x0][0x890] ;  /* 0x00011200ff0477ac */ /* 0x000e640008000a00 */
[----:B-1----:R-:W-:-:S04]  /*9180*/  UISETP.NE.U32.AND UP0, UPT, UR4, URZ, UPT ;  /* 0x000000ff0400728c */ /* 0x002fc8000bf05070 */
[----:B------:R-:W-:-:S09]  /*9190*/  UISETP.NE.AND.EX UP0, UPT, UR5, URZ, UPT, UP0 ;  /* 0x000000ff0500728c */ /* 0x000fd2000bf05300 */
[----:B------:R-:W-:Y:S05]  /*91a0*/  BRA.U UP0, `(.L_x_162) ;  /* 0x00000001000c7547 */ /* 0x000fea000b800000 */
[----:B------:R-:W-:-:S13]  /*91b0*/  FSETP.NEU.AND P0, PT, R26, RZ, PT ;  /* 0x000000ff1a00720b */ /* 0x000fda0003f0d000 */
[----:B------:R-:W-:Y:S05]  /*91c0*/  @!P0 EXIT ;  /* 0x000000000000894d */ /* 0x000fea0003800000 */
[----:B------:R-:W-:Y:S05]  /*91d0*/  BRA `(.L_x_161) ;  /* 0x00000000002c7947 */ /* 0x000fea0003800000 */
.L_x_162:
[----:B------:R-:W-:Y:S01]  /*91e0*/  ISETP.NE.AND P0, PT, R54, RZ, PT ;  /* 0x000000ff3600720c */ /* 0x000fe20003f05270 */
[----:B------:R-:W-:-:S12]  /*91f0*/  BSSY.RECONVERGENT B0, `(.L_x_161) ;  /* 0x0000009000007945 */ /* 0x000fd80003800200 */
[----:B------:R-:W-:Y:S05]  /*9200*/  @P0 BRA `(.L_x_163) ;  /* 0x0000000000140947 */ /* 0x000fea0003800000 */
[----:B------:R-:W1:Y:S02]  /*9210*/  LDCU.64 UR4, c[0x0][0x888] ;  /* 0x00011100ff0477ac */ /* 0x000e640008000a00 */
[----:B-1----:R-:W-:-:S04]  /*9220*/  ISETP.NE.U32.AND P0, PT, RZ, UR4, PT ;  /* 0x00000004ff007c0c */ /* 0x002fc8000bf05070 */
[----:B------:R-:W-:-:S13]  /*9230*/  ISETP.NE.AND.EX P0, PT, RZ, UR5, PT, P0 ;  /* 0x00000005ff007c0c */ /* 0x000fda000bf05300 */
[----:B------:R-:W-:Y:S05]  /*9240*/  @!P0 EXIT ;  /* 0x000000000000894d */ /* 0x000fea0003800000 */
[----:B------:R-:W-:Y:S05]  /*9250*/  BRA `(.L_x_164) ;  /* 0x0000000000087947 */ /* 0x000fea0003800000 */
.L_x_163:
[----:B------:R-:W-:-:S13]  /*9260*/  FSETP.NEU.AND P0, PT, R26, RZ, PT ;  /* 0x000000ff1a00720b */ /* 0x000fda0003f0d000 */
[----:B------:R-:W-:Y:S05]  /*9270*/  @!P0 EXIT ;  /* 0x000000000000894d */ /* 0x000fea0003800000 */
.L_x_164:
[----:B------:R-:W-:Y:S05]  /*9280*/  BSYNC.RECONVERGENT B0 ;  /* 0x0000000000007941 */ /* 0x000fea0003800200 */
.L_x_161:
[----:B------:R-:W1:Y:S01]  /*9290*/  S2UR UR5, SR_CgaCtaId ;  /* 0x00000000000579c3 */ /* 0x000e620000008800 */
[----:B------:R-:W-:Y:S01]  /*92a0*/  ULEA UR4, UR52, UR45, 0x3 ;  /* 0x0000002d34047291 */ /* 0x000fe2000f8e18ff */
[----:B------:R-:W-:-:S04]  /*92b0*/  DEPBAR.LE SB0, 0x0 ;  /* 0x000080000000791a */ /* 0x000fc80000000000 */
[----:B------:R-:W-:-:S04]  /*92c0*/  UIADD3 UR4, UPT, UPT, UR4, 0x248, URZ ;  /* 0x0000024804047890 */ /* 0x000fc8000fffe0ff */
[----:B-1----:R-:W-:-:S09]  /*92d0*/  UPRMT UR4, UR5, 0x654, UR4 ;  /* 0x0000065405047896 */ /* 0x002fd20008000004 */
[----:B------:R-:W-:Y:S01]  /*92e0*/  SYNCS.ARRIVE.TRANS64.RED.A1T0 RZ, [UR4], RZ ;  /* 0x000000ffffff79a7 */ /* 0x000fe20008100404 */
[----:B------:R-:W-:Y:S05]  /*92f0*/  EXIT ;  /* 0x000000000000794d */ /* 0x000fea0003800000 */
.L_x_25:
[----:B-1----:R1:W3:Y:S02]  /*9300*/  SYNCS.PHASECHK.TRANS64.TRYWAIT P0, [R0+URZ+0x2e0], R2 ;  /* 0x0002e002000075a7 */ /* 0x0022e400080011ff */
[----:B---3--:R-:W-:Y:S05]  /*9310*/  @!P0 NANOSLEEP.SYNCS 0x989680 ;  /* 0x009896800000895d */ /* 0x008fea0003900000 */
[----:B------:R-:W3:Y:S02]  /*9320*/  @!P0 SYNCS.PHASECHK.TRANS64 P0, [R0+URZ+0x2e0], R2 ;  /* 0x0002e002000085a7 */ /* 0x000ee400080010ff */
[----:B---3--:R-:W-:Y:S05]  /*9330*/  @!P0 BRA `(.L_x_25) ;  /* 0xfffffffc00f08947 */ /* 0x008fea000383ffff */
[----:B------:R-:W-:Y:S05]  /*9340*/  BRA `(.L_x_165) ;  /* 0xffffff8c00087947 */ /* 0x000fea000383ffff */
.L_x_28:
[----:B-1----:R-:W-:-:S07]  /*9350*/  MOV R0, UR33 ;  /* 0x0000002100007c02 */ /* 0x002fce0008000f00 */
.L_x_166:
[----:B-1----:R1:W3:Y:S02]  /*9360*/  SYNCS.PHASECHK.TRANS64.TRYWAIT P0, [R0+URZ+0x118], R3 ;  /* 0x00011803000075a7 */ /* 0x0022e400080011ff */
[----:B---3--:R-:W-:Y:S05]  /*9370*/  @!P0 NANOSLEEP.SYNCS 0x989680 ;  /* 0x009896800000895d */ /* 0x008fea0003900000 */
[----:B------:R-:W3:Y:S02]  /*9380*/  @!P0 SYNCS.PHASECHK.TRANS64 P0, [R0+URZ+0x118], R3 ;  /* 0x00011803000085a7 */ /* 0x000ee400080010ff */
[----:B---3--:R-:W-:Y:S05]  /*9390*/  @!P0 BRA `(.L_x_166) ;  /* 0xfffffffc00f08947 */ /* 0x008fea000383ffff */
[----:B------:R-:W-:Y:S05]  /*93a0*/  BRA `(.L_x_27) ;  /* 0xffffff8c00587947 */ /* 0x000fea000383ffff */
.L_x_35:
[----:B-1----:R-:W-:-:S07]  /*93b0*/  MOV R0, UR9 ;  /* 0x0000000900007c02 */ /* 0x002fce0008000f00 */
.L_x_167:
[----:B-1----:R1:W3:Y:S02]  /*93c0*/  SYNCS.PHASECHK.TRANS64.TRYWAIT P0, [R0+URZ+0x118], R3 ;  /* 0x00011803000075a7 */ /* 0x0022e400080011ff */
[----:B---3--:R-:W-:Y:S05]  /*93d0*/  @!P0 NANOSLEEP.SYNCS 0x989680 ;  /* 0x009896800000895d */ /* 0x008fea0003900000 */
[----:B------:R-:W3:Y:S02]  /*93e0*/  @!P0 SYNCS.PHASECHK.TRANS64 P0, [R0+URZ+0x118], R3 ;  /* 0x00011803000085a7 */ /* 0x000ee400080010ff */
[----:B---3--:R-:W-:Y:S05]  /*93f0*/  @!P0 BRA `(.L_x_167) ;  /* 0xfffffffc00f08947 */ /* 0x008fea000383ffff */
[----:B------:R-:W-:Y:S05]  /*9400*/  BRA `(.L_x_34) ;  /* 0xffffff90001c7947 */ /* 0x000fea000383ffff */
.L_x_40:
[----:B-1----:R1:W3:Y:S02]  /*9410*/  SYNCS.PHASECHK.TRANS64.TRYWAIT P0, [R3+URZ+0x270], R0 ;  /* 0x00027000030075a7 */ /* 0x0022e400080011ff */
[----:B---3--:R-:W-:Y:S05]  /*9420*/  @!P0 NANOSLEEP.SYNCS 0x989680 ;  /* 0x009896800000895d */ /* 0x008fea0003900000 */
[----:B------:R-:W3:Y:S02]  /*9430*/  @!P0 SYNCS.PHASECHK.TRANS64 P0, [R3+URZ+0x270], R0 ;  /* 0x00027000030085a7 */ /* 0x000ee400080010ff */
[----:B---3--:R-:W-:Y:S05]  /*9440*/  @!P0 BRA `(.L_x_40) ;  /* 0xfffffffc00f08947 */ /* 0x008fea000383ffff */
[----:B------:R-:W-:Y:S05]  /*9450*/  BRA `(.L_x_168) ;  /* 0xffffff9000c07947 */ /* 0x000fea000383ffff */
.L_x_44:
[----:B------:R-:W-:-:S07]  /*9460*/  MOV R0, UR4 ;  /* 0x0000000400007c02 */ /* 0x000fce0008000f00 */
.L_x_169:
[----:B-1----:R1:W3:Y:S02]  /*9470*/  SYNCS.PHASECHK.TRANS64.TRYWAIT P0, [R0+URZ], R2 ;  /* 0x00000002000075a7 */ /* 0x0022e400080011ff */
[----:B---3--:R-:W-:Y:S05]  /*9480*/  @!P0 NANOSLEEP.SYNCS 0x989680 ;  /* 0x009896800000895d */ /* 0x008fea0003900000 */
[----:B------:R-:W3:Y:S02]  /*9490*/  @!P0 SYNCS.PHASECHK.TRANS64 P0, [R0+URZ], R2 ;  /* 0x00000002000085a7 */ /* 0x000ee400080010ff */
[----:B---3--:R-:W-:Y:S05]  /*94a0*/  @!P0 BRA `(.L_x_169) ;  /* 0xfffffffc00f08947 */ /* 0x008fea000383ffff */
[----:B------:R-:W-:Y:S05]  /*94b0*/  BRA `(.L_x_170) ;  /* 0xffffff98006c7947 */ /* 0x000fea000383ffff */
.L_x_45:
[----:B------:R-:W-:-:S07]  /*94c0*/  MOV R0, UR5 ;  /* 0x0000000500007c02 */ /* 0x000fce0008000f00 */
.L_x_171:
[----:B-1----:R1:W3:Y:S02]  /*94d0*/  SYNCS.PHASECHK.TRANS64.TRYWAIT P0, [R0+URZ], R3 ;  /* 0x00000003000075a7 */ /* 0x0022e400080011ff */
[----:B---3--:R-:W-:Y:S05]  /*94e0*/  @!P0 NANOSLEEP.SYNCS 0x989680 ;  /* 0x009896800000895d */ /* 0x008fea0003900000 */
[----:B------:R-:W3:Y:S02]  /*94f0*/  @!P0 SYNCS.PHASECHK.TRANS64 P0, [R0+URZ], R3 ;  /* 0x00000003000085a7 */ /* 0x000ee400080010ff */
[----:B---3--:R-:W-:Y:S05]  /*9500*/  @!P0 BRA `(.L_x_171) ;  /* 0xfffffffc00f08947 */ /* 0x008fea000383ffff */
[----:B------:R-:W-:Y:S05]  /*9510*/  BRA `(.L_x_172) ;  /* 0xffffff9800787947 */ /* 0x000fea000383ffff */
.L_x_46:
[----:B------:R-:W-:-:S07]  /*9520*/  MOV R0, UR5 ;  /* 0x0000000500007c02 */ /* 0x000fce0008000f00 */
.L_x_173:
[----:B-1----:R1:W3:Y:S02]  /*9530*/  SYNCS.PHASECHK.TRANS64.TRYWAIT P0, [R0+URZ], R3 ;  /* 0x00000003000075a7 */ /* 0x0022e400080011ff */
[----:B---3--:R-:W-:Y:S05]  /*9540*/  @!P0 NANOSLEEP.SYNCS 0x989680 ;  /* 0x009896800000895d */ /* 0x008fea0003900000 */
[----:B------:R-:W3:Y:S02]  /*9550*/  @!P0 SYNCS.PHASECHK.TRANS64 P0, [R0+URZ], R3 ;  /* 0x00000003000085a7 */ /* 0x000ee400080010ff */
[----:B---3--:R-:W-:Y:S05]  /*9560*/  @!P0 BRA `(.L_x_173) ;  /* 0xfffffffc00f08947 */ /* 0x008fea000383ffff */
[----:B------:R-:W-:Y:S05]  /*9570*/  BRA `(.L_x_174) ;  /* 0xffffff9800847947 */ /* 0x000fea000383ffff */
.L_x_47:
[----:B------:R-:W-:-:S07]  /*9580*/  MOV R0, UR5 ;  /* 0x0000000500007c02 */ /* 0x000fce0008000f00 */
.L_x_175:
[----:B-1----:R1:W3:Y:S02]  /*9590*/  SYNCS.PHASECHK.TRANS64.TRYWAIT P0, [R0+URZ], R3 ;  /* 0x00000003000075a7 */ /* 0x0022e400080011ff */
[----:B---3--:R-:W-:Y:S05]  /*95a0*/  @!P0 NANOSLEEP.SYNCS 0x989680 ;  /* 0x009896800000895d */ /* 0x008fea0003900000 */
[----:B------:R-:W3:Y:S02]  /*95b0*/  @!P0 SYNCS.PHASECHK.TRANS64 P0, [R0+URZ], R3 ;  /* 0x00000003000085a7 */ /* 0x000ee400080010ff */
[----:B---3--:R-:W-:Y:S05]  /*95c0*/  @!P0 BRA `(.L_x_175) ;  /* 0xfffffffc00f08947 */ /* 0x008fea000383ffff */
[----:B------:R-:W-:Y:S05]  /*95d0*/  BRA `(.L_x_176) ;  /* 0xffffff9800907947 */ /* 0x000fea000383ffff */
.L_x_48:
[----:B------:R-:W-:-:S07]  /*95e0*/  MOV R0, UR5 ;  /* 0x0000000500007c02 */ /* 0x000fce0008000f00 */
.L_x_177:
[----:B-1----:R1:W3:Y:S02]  /*95f0*/  SYNCS.PHASECHK.TRANS64.TRYWAIT P0, [R0+URZ], R3 ;  /* 0x00000003000075a7 */ /* 0x0022e400080011ff */
[----:B---3--:R-:W-:Y:S05]  /*9600*/  @!P0 NANOSLEEP.SYNCS 0x989680 ;  /* 0x009896800000895d */ /* 0x008fea0003900000 */
[----:B------:R-:W3:Y:S02]  /*9610*/  @!P0 SYNCS.PHASECHK.TRANS64 P0, [R0+URZ], R3 ;  /* 0x00000003000085a7 */ /* 0x000ee400080010ff */
[----:B---3--:R-:W-:Y:S05]  /*9620*/  @!P0 BRA `(.L_x_177) ;  /* 0xfffffffc00f08947 */ /* 0x008fea000383ffff */
[----:B------:R-:W-:Y:S05]  /*9630*/  BRA `(.L_x_178) ;  /* 0xffffff98009c7947 */ /* 0x000fea000383ffff */
.L_x_49:
[----:B------:R-:W-:-:S07]  /*9640*/  MOV R0, UR5 ;  /* 0x0000000500007c02 */ /* 0x000fce0008000f00 */
.L_x_179:
[----:B-1----:R1:W3:Y:S02]  /*9650*/  SYNCS.PHASECHK.TRANS64.TRYWAIT P0, [R0+URZ], R3 ;  /* 0x00000003000075a7 */ /* 0x0022e400080011ff */
[----:B---3--:R-:W-:Y:S05]  /*9660*/  @!P0 NANOSLEEP.SYNCS 0x989680 ;  /* 0x009896800000895d */ /* 0x008fea0003900000 */
[----:B------:R-:W3:Y:S02]  /*9670*/  @!P0 SYNCS.PHASECHK.TRANS64 P0, [R0+URZ], R3 ;  /* 0x00000003000085a7 */ /* 0x000ee400080010ff */
[----:B---3--:R-:W-:Y:S05]  /*9680*/  @!P0 BRA `(.L_x_179) ;  /* 0xfffffffc00f08947 */ /* 0x008fea000383ffff */
[----:B------:R-:W-:Y:S05]  /*9690*/  BRA `(.L_x_180) ;  /* 0xffffff9800a87947 */ /* 0x000fea000383ffff */
.L_x_50:
[----:B------:R-:W-:-:S07]  /*96a0*/  MOV R0, UR5 ;  /* 0x0000000500007c02 */ /* 0x000fce0008000f00 */
.L_x_181:
[----:B-1----:R1:W3:Y:S02]  /*96b0*/  SYNCS.PHASECHK.TRANS64.TRYWAIT P0, [R0+URZ], R3 ;  /* 0x00000003000075a7 */ /* 0x0022e400080011ff */
[----:B---3--:R-:W-:Y:S05]  /*96c0*/  @!P0 NANOSLEEP.SYNCS 0x989680 ;  /* 0x009896800000895d */ /* 0x008fea0003900000 */
[----:B------:R-:W3:Y:S02]  /*96d0*/  @!P0 SYNCS.PHASECHK.TRANS64 P0, [R0+URZ], R3 ;  /* 0x00000003000085a7 */ /* 0x000ee400080010ff */
[----:B---3--:R-:W-:Y:S05]  /*96e0*/  @!P0 BRA `(.L_x_181) ;  /* 0xfffffffc00f08947 */ /* 0x008fea000383ffff */
[----:B------:R-:W-:Y:S05]  /*96f0*/  BRA `(.L_x_182) ;  /* 0xffffff9800b47947 */ /* 0x000fea000383ffff */
.L_x_51:
[----:B------:R-:W-:-:S07]  /*9700*/  MOV R0, UR5 ;  /* 0x0000000500007c02 */ /* 0x000fce0008000f00 */
.L_x_183:
[----:B-1----:R1:W3:Y:S02]  /*9710*/  SYNCS.PHASECHK.TRANS64.TRYWAIT P0, [R0+URZ], R3 ;  /* 0x00000003000075a7 */ /* 0x0022e400080011ff */
[----:B---3--:R-:W-:Y:S05]  /*9720*/  @!P0 NANOSLEEP.SYNCS 0x989680 ;  /* 0x009896800000895d */ /* 0x008fea0003900000 */
[----:B------:R-:W3:Y:S02]  /*9730*/  @!P0 SYNCS.PHASECHK.TRANS64 P0, [R0+URZ], R3 ;  /* 0x00000003000085a7 */ /* 0x000ee400080010ff */
[----:B---3--:R-:W-:Y:S05]  /*9740*/  @!P0 BRA `(.L_x_183) ;  /* 0xfffffffc00f08947 */ /* 0x008fea000383ffff */
[----:B------:R-:W-:Y:S05]  /*9750*/  BRA `(.L_x_184) ;  /* 0xffffff9800c07947 */ /* 0x000fea000383ffff */
.L_x_52:
[----:B------:R-:W-:-:S07]  /*9760*/  MOV R0, UR5 ;  /* 0x0000000500007c02 */ /* 0x000fce0008000f00 */
.L_x_185:
[----:B-1----:R1:W3:Y:S02]  /*9770*/  SYNCS.PHASECHK.TRANS64.TRYWAIT P0, [R0+URZ], R3 ;  /* 0x00000003000075a7 */ /* 0x0022e400080011ff */
[----:B---3--:R-:W-:Y:S05]  /*9780*/  @!P0 NANOSLEEP.SYNCS 0x989680 ;  /* 0x009896800000895d */ /* 0x008fea0003900000 */
[----:B------:R-:W3:Y:S02]  /*9790*/  @!P0 SYNCS.PHASECHK.TRANS64 P0, [R0+URZ], R3 ;  /* 0x00000003000085a7 */ /* 0x000ee400080010ff */
[----:B---3--:R-:W-:Y:S05]  /*97a0*/  @!P0 BRA `(.L_x_185) ;  /* 0xfffffffc00f08947 */ /* 0x008fea000383ffff */
[----:B------:R-:W-:Y:S05]  /*97b0*/  BRA `(.L_x_186) ;  /* 0xffffff9800cc7947 */ /* 0x000fea000383ffff */
.L_x_53:
[----:B------:R-:W-:-:S07]  /*97c0*/  MOV R0, UR5 ;  /* 0x0000000500007c02 */ /* 0x000fce0008000f00 */
.L_x_187:
[----:B-1----:R1:W3:Y:S02]  /*97d0*/  SYNCS.PHASECHK.TRANS64.TRYWAIT P0, [R0+URZ], R3 ;  /* 0x00000003000075a7 */ /* 0x0022e400080011ff */
[----:B---3--:R-:W-:Y:S05]  /*97e0*/  @!P0 NANOSLEEP.SYNCS 0x989680 ;  /* 0x009896800000895d */ /* 0x008fea0003900000 */
[----:B------:R-:W3:Y:S02]  /*97f0*/  @!P0 SYNCS.PHASECHK.TRANS64 P0, [R0+URZ], R3 ;  /* 0x00000003000085a7 */ /* 0x000ee400080010ff */
[----:B---3--:R-:W-:Y:S05]  /*9800*/  @!P0 BRA `(.L_x_187) ;  /* 0xfffffffc00f08947 */ /* 0x008fea000383ffff */
[----:B------:R-:W-:Y:S05]  /*9810*/  BRA `(.L_x_188) ;  /* 0xffffff9800d87947 */ /* 0x000fea000383ffff */
.L_x_54:
[----:B------:R-:W-:-:S07]  /*9820*/  MOV R0, UR5 ;  /* 0x0000000500007c02 */ /* 0x000fce0008000f00 */
.L_x_189:
[----:B-1----:R1:W3:Y:S02]  /*9830*/  SYNCS.PHASECHK.TRANS64.TRYWAIT P0, [R0+URZ], R3 ;  /* 0x00000003000075a7 */ /* 0x0022e400080011ff */
[----:B---3--:R-:W-:Y:S05]  /*9840*/  @!P0 NANOSLEEP.SYNCS 0x989680 ;  /* 0x009896800000895d */ /* 0x008fea0003900000 */
[----:B------:R-:W3:Y:S02]  /*9850*/  @!P0 SYNCS.PHASECHK.TRANS64 P0, [R0+URZ], R3 ;  /* 0x00000003000085a7 */ /* 0x000ee400080010ff */
[----:B---3--:R-:W-:Y:S05]  /*9860*/  @!P0 BRA `(.L_x_189) ;  /* 0xfffffffc00f08947 */ /* 0x008fea000383ffff */
[----:B------:R-:W-:Y:S05]  /*9870*/  BRA `(.L_x_190) ;  /* 0xffffff9800e47947 */ /* 0x000fea000383ffff */
.L_x_55:
[----:B------:R-:W-:-:S07]  /*9880*/  MOV R0, UR5 ;  /* 0x0000000500007c02 */ /* 0x000fce0008000f00 */
.L_x_191:
[----:B-1----:R1:W3:Y:S02]  /*9890*/  SYNCS.PHASECHK.TRANS64.TRYWAIT P0, [R0+URZ], R3 ;  /* 0x00000003000075a7 */ /* 0x0022e400080011ff */
[----:B---3--:R-:W-:Y:S05]  /*98a0*/  @!P0 NANOSLEEP.SYNCS 0x989680 ;  /* 0x009896800000895d */ /* 0x008fea0003900000 */
[----:B------:R-:W3:Y:S02]  /*98b0*/  @!P0 SYNCS.PHASECHK.TRANS64 P0, [R0+URZ], R3 ;  /* 0x00000003000085a7 */ /* 0x000ee400080010ff */
[----:B---3--:R-:W-:Y:S05]  /*98c0*/  @!P0 BRA `(.L_x_191) ;  /* 0xfffffffc00f08947 */ /* 0x008fea000383ffff */
[----:B------:R-:W-:Y:S05]  /*98d0*/  BRA `(.L_x_192) ;  /* 0xffffff9800f07947 */ /* 0x000fea000383ffff */
.L_x_56:
[----:B------:R-:W-:-:S07]  /*98e0*/  MOV R0, UR5 ;  /* 0x0000000500007c02 */ /* 0x000fce0008000f00 */
.L_x_193:
[----:B-1----:R1:W3:Y:S02]  /*98f0*/  SYNCS.PHASECHK.TRANS64.TRYWAIT P0, [R0+URZ], R3 ;  /* 0x00000003000075a7 */ /* 0x0022e400080011ff */
[----:B---3--:R-:W-:Y:S05]  /*9900*/  @!P0 NANOSLEEP.SYNCS 0x989680 ;  /* 0x009896800000895d */ /* 0x008fea0003900000 */
[----:B------:R-:W3:Y:S02]  /*9910*/  @!P0 SYNCS.PHASECHK.TRANS64 P0, [R0+URZ], R3 ;  /* 0x00000003000085a7 */ /* 0x000ee400080010ff */
[----:B---3--:R-:W-:Y:S05]  /*9920*/  @!P0 BRA `(.L_x_193) ;  /* 0xfffffffc00f08947 */ /* 0x008fea000383ffff */
[----:B------:R-:W-:Y:S05]  /*9930*/  BRA `(.L_x_194) ;  /* 0xffffff9800fc7947 */ /* 0x000fea000383ffff */
.L_x_57:
[----:B------:R-:W-:-:S07]  /*9940*/  MOV R0, UR5 ;  /* 0x0000000500007c02 */ /* 0x000fce0008000f00 */
.L_x_195:
[----:B-1----:R1:W3:Y:S02]  /*9950*/  SYNCS.PHASECHK.TRANS64.TRYWAIT P0, [R0+URZ], R3 ;  /* 0x00000003000075a7 */ /* 0x0022e400080011ff */
[----:B---3--:R-:W-:Y:S05]  /*9960*/  @!P0 NANOSLEEP.SYNCS 0x989680 ;  /* 0x009896800000895d */ /* 0x008fea0003900000 */
[----:B------:R-:W3:Y:S02]  /*9970*/  @!P0 SYNCS.PHASECHK.TRANS64 P0, [R0+URZ], R3 ;  /* 0x00000003000085a7 */ /* 0x000ee400080010ff */
[----:B---3--:R-:W-:Y:S05]  /*9980*/  @!P0 BRA `(.L_x_195) ;  /* 0xfffffffc00f08947 */ /* 0x008fea000383ffff */
[----:B------:R-:W-:Y:S05]  /*9990*/  BRA `(.L_x_196) ;  /* 0xffffff9c00087947 */ /* 0x000fea000383ffff */
.L_x_58:
[----:B------:R-:W-:-:S07]  /*99a0*/  MOV R0, UR5 ;  /* 0x0000000500007c02 */ /* 0x000fce0008000f00 */
.L_x_197:
[----:B-1----:R1:W3:Y:S02]  /*99b0*/  SYNCS.PHASECHK.TRANS64.TRYWAIT P0, [R0+URZ], R3 ;  /* 0x00000003000075a7 */ /* 0x0022e400080011ff */
[----:B---3--:R-:W-:Y:S05]  /*99c0*/  @!P0 NANOSLEEP.SYNCS 0x989680 ;  /* 0x009896800000895d */ /* 0x008fea0003900000 */
[----:B------:R-:W3:Y:S02]  /*99d0*/  @!P0 SYNCS.PHASECHK.TRANS64 P0, [R0+URZ], R3 ;  /* 0x00000003000085a7 */ /* 0x000ee400080010ff */
[----:B---3--:R-:W-:Y:S05]  /*99e0*/  @!P0 BRA `(.L_x_197) ;  /* 0xfffffffc00f08947 */ /* 0x008fea000383ffff */
[----:B------:R-:W-:Y:S05]  /*99f0*/  BRA `(.L_x_198) ;  /* 0xffffff9c00147947 */ /* 0x000fea000383ffff */
.L_x_59:
[----:B------:R-:W-:-:S07]  /*9a00*/  MOV R0, UR5 ;  /* 0x0000000500007c02 */ /* 0x000fce0008000f00 */
.L_x_199:
[----:B-1----:R1:W3:Y:S02]  /*9a10*/  SYNCS.PHASECHK.TRANS64.TRYWAIT P0, [R0+URZ], R3 ;  /* 0x00000003000075a7 */ /* 0x0022e400080011ff */
[----:B---3--:R-:W-:Y:S05]  /*9a20*/  @!P0 NANOSLEEP.SYNCS 0x989680 ;  /* 0x009896800000895d */ /* 0x008fea0003900000 */
[----:B------:R-:W3:Y:S02]  /*9a30*/  @!P0 SYNCS.PHASECHK.TRANS64 P0, [R0+URZ], R3 ;  /* 0x00000003000085a7 */ /* 0x000ee400080010ff */
[----:B---3--:R-:W-:Y:S05]  /*9a40*/  @!P0 BRA `(.L_x_199) ;  /* 0xfffffffc00f08947 */ /* 0x008fea000383ffff */
[----:B------:R-:W-:Y:S05]  /*9a50*/  BRA `(.L_x_200) ;  /* 0xffffff9c00207947 */ /* 0x000fea000383ffff */
.L_x_60:
[----:B------:R-:W-:-:S07]  /*9a60*/  MOV R0, UR5 ;  /* 0x0000000500007c02 */ /* 0x000fce0008000f00 */
.L_x_201:
[----:B-1----:R1:W3:Y:S02]  /*9a70*/  SYNCS.PHASECHK.TRANS64.TRYWAIT P0, [R0+URZ], R3 ;  /* 0x00000003000075a7 */ /* 0x0022e400080011ff */
[----:B---3--:R-:W-:Y:S05]  /*9a80*/  @!P0 NANOSLEEP.SYNCS 0x989680 ;  /* 0x009896800000895d */ /* 0x008fea0003900000 */
[----:B------:R-:W3:Y:S02]  /*9a90*/  @!P0 SYNCS.PHASECHK.TRANS64 P0, [R0+URZ], R3 ;  /* 0x00000003000085a7 */ /* 0x000ee400080010ff */
[----:B---3--:R-:W-:Y:S05]  /*9aa0*/  @!P0 BRA `(.L_x_201) ;  /* 0xfffffffc00f08947 */ /* 0x008fea000383ffff */
[----:B------:R-:W-:Y:S05]  /*9ab0*/  BRA `(.L_x_202) ;  /* 0xffffff9c002c7947 */ /* 0x000fea000383ffff */
.L_x_61:
[----:B------:R-:W-:-:S07]  /*9ac0*/  MOV R0, UR5 ;  /* 0x0000000500007c02 */ /* 0x000fce0008000f00 */
.L_x_203:
[----:B-1----:R1:W3:Y:S02]  /*9ad0*/  SYNCS.PHASECHK.TRANS64.TRYWAIT P0, [R0+URZ], R3 ;  /* 0x00000003000075a7 */ /* 0x0022e400080011ff */
[----:B---3--:R-:W-:Y:S05]  /*9ae0*/  @!P0 NANOSLEEP.SYNCS 0x989680 ;  /* 0x009896800000895d */ /* 0x008fea0003900000 */
[----:B------:R-:W3:Y:S02]  /*9af0*/  @!P0 SYNCS.PHASECHK.TRANS64 P0, [R0+URZ], R3 ;  /* 0x00000003000085a7 */ /* 0x000ee400080010ff */
[----:B---3--:R-:W-:Y:S05]  /*9b00*/  @!P0 BRA `(.L_x_203) ;  /* 0xfffffffc00f08947 */ /* 0x008fea000383ffff */
[----:B------:R-:W-:Y:S05]  /*9b10*/  BRA `(.L_x_204) ;  /* 0xffffff9c00387947 */ /* 0x000fea000383ffff */
.L_x_62:
[----:B------:R-:W-:-:S07]  /*9b20*/  MOV R0, UR5 ;  /* 0x0000000500007c02 */ /* 0x000fce0008000f00 */
.L_x_205:
[----:B-1----:R1:W3:Y:S02]  /*9b30*/  SYNCS.PHASECHK.TRANS64.TRYWAIT P0, [R0+URZ], R3 ;  /* 0x00000003000075a7 */ /* 0x0022e400080011ff */
[----:B---3--:R-:W-:Y:S05]  /*9b40*/  @!P0 NANOSLEEP.SYNCS 0x989680 ;  /* 0x009896800000895d */ /* 0x008fea0003900000 */
[----:B------:R-:W3:Y:S02]  /*9b50*/  @!P0 SYNCS.PHASECHK.TRANS64 P0, [R0+URZ], R3 ;  /* 0x00000003000085a7 */ /* 0x000ee400080010ff */
[----:B---3--:R-:W-:Y:S05]  /*9b60*/  @!P0 BRA `(.L_x_205) ;  /* 0xfffffffc00f08947 */ /* 0x008fea000383ffff */
[----:B------:R-:W-:Y:S05]  /*9b70*/  BRA `(.L_x_206) ;  /* 0xffffff9c00447947 */ /* 0x000fea000383ffff */
.L_x_63:
[----:B------:R-:W-:-:S07]  /*9b80*/  MOV R0, UR5 ;  /* 0x0000000500007c02 */ /* 0x000fce0008000f00 */
.L_x_207:
[----:B-1----:R1:W3:Y:S02]  /*9b90*/  SYNCS.PHASECHK.TRANS64.TRYWAIT P0, [R0+URZ], R3 ;  /* 0x00000003000075a7 */ /* 0x0022e400080011ff */
[----:B---3--:R-:W-:Y:S05]  /*9ba0*/  @!P0 NANOSLEEP.SYNCS 0x989680 ;  /* 0x009896800000895d */ /* 0x008fea0003900000 */
[----:B------:R-:W3:Y:S02]  /*9bb0*/  @!P0 SYNCS.PHASECHK.TRANS64 P0, [R0+URZ], R3 ;  /* 0x00000003000085a7 */ /* 0x000ee400080010ff */
[----:B---3--:R-:W-:Y:S05]  /*9bc0*/  @!P0 BRA `(.L_x_207) ;  /* 0xfffffffc00f08947 */ /* 0x008fea000383ffff */
[----:B------:R-:W-:Y:S05]  /*9bd0*/  BRA `(.L_x_208) ;  /* 0xffffff9c00507947 */ /* 0x000fea000383ffff */
.L_x_64:
[----:B------:R-:W-:-:S07]  /*9be0*/  MOV R0, UR5 ;  /* 0x0000000500007c02 */ /* 0x000fce0008000f00 */
.L_x_209:
[----:B-1----:R1:W3:Y:S02]  /*9bf0*/  SYNCS.PHASECHK.TRANS64.TRYWAIT P0, [R0+URZ], R3 ;  /* 0x00000003000075a7 */ /* 0x0022e400080011ff */
[----:B---3--:R-:W-:Y:S05]  /*9c00*/  @!P0 NANOSLEEP.SYNCS 0x989680 ;  /* 0x009896800000895d */ /* 0x008fea0003900000 */
[----:B------:R-:W3:Y:S02]  /*9c10*/  @!P0 SYNCS.PHASECHK.TRANS64 P0, [R0+URZ], R3 ;  /* 0x00000003000085a7 */ /* 0x000ee400080010ff */
[----:B---3--:R-:W-:Y:S05]  /*9c20*/  @!P0 BRA `(.L_x_209) ;  /* 0xfffffffc00f08947 */ /* 0x008fea000383ffff */
[----:B------:R-:W-:Y:S05]  /*9c30*/  BRA `(.L_x_210) ;  /* 0xffffff9c005c7947 */ /* 0x000fea000383ffff */
.L_x_65:
[----:B------:R-:W-:-:S07]  /*9c40*/  MOV R0, UR5 ;  /* 0x0000000500007c02 */ /* 0x000fce0008000f00 */
.L_x_211:
[----:B-1----:R1:W3:Y:S02]  /*9c50*/  SYNCS.PHASECHK.TRANS64.TRYWAIT P0, [R0+URZ], R3 ;  /* 0x00000003000075a7 */ /* 0x0022e400080011ff */
[----:B---3--:R-:W-:Y:S05]  /*9c60*/  @!P0 NANOSLEEP.SYNCS 0x989680 ;  /* 0x009896800000895d */ /* 0x008fea0003900000 */
[----:B------:R-:W3:Y:S02]  /*9c70*/  @!P0 SYNCS.PHASECHK.TRANS64 P0, [R0+URZ], R3 ;  /* 0x00000003000085a7 */ /* 0x000ee400080010ff */
[----:B---3--:R-:W-:Y:S05]  /*9c80*/  @!P0 BRA `(.L_x_211) ;  /* 0xfffffffc00f08947 */ /* 0x008fea000383ffff */
[----:B------:R-:W-:Y:S05]  /*9c90*/  BRA `(.L_x_212) ;  /* 0xffffff9c00687947 */ /* 0x000fea000383ffff */
.L_x_66:
[----:B------:R-:W-:-:S07]  /*9ca0*/  MOV R0, UR5 ;  /* 0x0000000500007c02 */ /* 0x000fce0008000f00 */
.L_x_213:
[----:B-1----:R1:W3:Y:S02]  /*9cb0*/  SYNCS.PHASECHK.TRANS64.TRYWAIT P0, [R0+URZ], R3 ;  /* 0x00000003000075a7 */ /* 0x0022e400080011ff */
[----:B---3--:R-:W-:Y:S05]  /*9cc0*/  @!P0 NANOSLEEP.SYNCS 0x989680 ;  /* 0x009896800000895d */ /* 0x008fea0003900000 */
[----:B------:R-:W3:Y:S02]  /*9cd0*/  @!P0 SYNCS.PHASECHK.TRANS64 P0, [R0+URZ], R3 ;  /* 0x00000003000085a7 */ /* 0x000ee400080010ff */
[----:B---3--:R-:W-:Y:S05]  /*9ce0*/  @!P0 BRA `(.L_x_213) ;  /* 0xfffffffc00f08947 */ /* 0x008fea000383ffff */
[----:B------:R-:W-:Y:S05]  /*9cf0*/  BRA `(.L_x_214) ;  /* 0xffffff9c00747947 */ /* 0x000fea000383ffff */
.L_x_67:
[----:B------:R-:W-:-:S07]  /*9d00*/  MOV R0, UR5 ;  /* 0x0000000500007c02 */ /* 0x000fce0008000f00 */
.L_x_215:
[----:B-1----:R1:W3:Y:S02]  /*9d10*/  SYNCS.PHASECHK.TRANS64.TRYWAIT P0, [R0+URZ], R3 ;  /* 0x00000003000075a7 */ /* 0x0022e400080011ff */
[----:B---3--:R-:W-:Y:S05]  /*9d20*/  @!P0 NANOSLEEP.SYNCS 0x989680 ;  /* 0x009896800000895d */ /* 0x008fea0003900000 */
[----:B------:R-:W3:Y:S02]  /*9d30*/  @!P0 SYNCS.PHASECHK.TRANS64 P0, [R0+URZ], R3 ;  /* 0x00000003000085a7 */ /* 0x000ee400080010ff */
[----:B---3--:R-:W-:Y:S05]  /*9d40*/  @!P0 BRA `(.L_x_215) ;  /* 0xfffffffc00f08947 */ /* 0x008fea000383ffff */
[----:B------:R-:W-:Y:S05]  /*9d50*/  BRA `(.L_x_216) ;  /* 0xffffff9c00807947 */ /* 0x000fea000383ffff */
.L_x_68:
[----:B------:R-:W-:-:S07]  /*9d60*/  MOV R0, UR5 ;  /* 0x0000000500007c02 */ /* 0x000fce0008000f00 */
.L_x_217:
[----:B-1----:R1:W3:Y:S02]  /*9d70*/  SYNCS.PHASECHK.TRANS64.TRYWAIT P0, [R0+URZ], R3 ;  /* 0x00000003000075a7 */ /* 0x0022e400080011ff */
[----:B---3--:R-:W-:Y:S05]  /*9d80*/  @!P0 NANOSLEEP.SYNCS 0x989680 ;  /* 0x009896800000895d */ /* 0x008fea0003900000 */
[----:B------:R-:W3:Y:S02]  /*9d90*/  @!P0 SYNCS.PHASECHK.TRANS64 P0, [R0+URZ], R3 ;  /* 0x00000003000085a7 */ /* 0x000ee400080010ff */
[----:B---3--:R-:W-:Y:S05]  /*9da0*/  @!P0 BRA `(.L_x_217) ;  /* 0xfffffffc00f08947 */ /* 0x008fea000383ffff */
[----:B------:R-:W-:Y:S05]  /*9db0*/  BRA `(.L_x_218) ;  /* 0xffffff9c008c7947 */ /* 0x000fea000383ffff */
.L_x_69:
[----:B------:R-:W-:-:S07]  /*9dc0*/  MOV R0, UR5 ;  /* 0x0000000500007c02 */ /* 0x000fce0008000f00 */
.L_x_219:
[----:B-1----:R1:W3:Y:S02]  /*9dd0*/  SYNCS.PHASECHK.TRANS64.TRYWAIT P0, [R0+URZ], R3 ;  /* 0x00000003000075a7 */ /* 0x0022e400080011ff */
[----:B---3--:R-:W-:Y:S05]  /*9de0*/  @!P0 NANOSLEEP.SYNCS 0x989680 ;  /* 0x009896800000895d */ /* 0x008fea0003900000 */
[----:B------:R-:W3:Y:S02]  /*9df0*/  @!P0 SYNCS.PHASECHK.TRANS64 P0, [R0+URZ], R3 ;  /* 0x00000003000085a7 */ /* 0x000ee400080010ff */
[----:B---3--:R-:W-:Y:S05]  /*9e00*/  @!P0 BRA `(.L_x_219) ;  /* 0xfffffffc00f08947 */ /* 0x008fea000383ffff */
[----:B------:R-:W-:Y:S05]  /*9e10*/  BRA `(.L_x_220) ;  /* 0xffffff9c00987947 */ /* 0x000fea000383ffff */
.L_x_70:
[----:B------:R-:W-:-:S07]  /*9e20*/  MOV R0, UR5 ;  /* 0x0000000500007c02 */ /* 0x000fce0008000f00 */
.L_x_221:
[----:B-1----:R1:W3:Y:S02]  /*9e30*/  SYNCS.PHASECHK.TRANS64.TRYWAIT P0, [R0+URZ], R3 ;  /* 0x00000003000075a7 */ /* 0x0022e400080011ff */
[----:B---3--:R-:W-:Y:S05]  /*9e40*/  @!P0 NANOSLEEP.SYNCS 0x989680 ;  /* 0x009896800000895d */ /* 0x008fea0003900000 */
[----:B------:R-:W3:Y:S02]  /*9e50*/  @!P0 SYNCS.PHASECHK.TRANS64 P0, [R0+URZ], R3 ;  /* 0x00000003000085a7 */ /* 0x000ee400080010ff */
[----:B---3--:R-:W-:Y:S05]  /*9e60*/  @!P0 BRA `(.L_x_221) ;  /* 0xfffffffc00f08947 */ /* 0x008fea000383ffff */
[----:B------:R-:W-:Y:S05]  /*9e70*/  BRA `(.L_x_222) ;  /* 0xffffff9c00a47947 */ /* 0x000fea000383ffff */
.L_x_71:
[----:B------:R-:W-:-:S07]  /*9e80*/  MOV R0, UR5 ;  /* 0x0000000500007c02 */ /* 0x000fce0008000f00 */
.L_x_223:
[----:B-1----:R1:W3:Y:S02]  /*9e90*/  SYNCS.PHASECHK.TRANS64.TRYWAIT P0, [R0+URZ], R3 ;  /* 0x00000003000075a7 */ /* 0x0022e400080011ff */
[----:B---3--:R-:W-:Y:S05]  /*9ea0*/  @!P0 NANOSLEEP.SYNCS 0x989680 ;  /* 0x009896800000895d */ /* 0x008fea0003900000 */
[----:B------:R-:W3:Y:S02]  /*9eb0*/  @!P0 SYNCS.PHASECHK.TRANS64 P0, [R0+URZ], R3 ;  /* 0x00000003000085a7 */ /* 0x000ee400080010ff */
[----:B---3--:R-:W-:Y:S05]  /*9ec0*/  @!P0 BRA `(.L_x_223) ;  /* 0xfffffffc00f08947 */ /* 0x008fea000383ffff */
[----:B------:R-:W-:Y:S05]  /*9ed0*/  BRA `(.L_x_224) ;  /* 0xffffff9c00b07947 */ /* 0x000fea000383ffff */
.L_x_72:
[----:B------:R-:W-:-:S07]  /*9ee0*/  MOV R0, UR5 ;  /* 0x0000000500007c02 */ /* 0x000fce0008000f00 */
.L_x_225:
[----:B-1----:R1:W3:Y:S02]  /*9ef0*/  SYNCS.PHASECHK.TRANS64.TRYWAIT P0, [R0+URZ], R3 ;  /* 0x00000003000075a7 */ /* 0x0022e400080011ff */
[----:B---3--:R-:W-:Y:S05]  /*9f00*/  @!P0 NANOSLEEP.SYNCS 0x989680 ;  /* 0x009896800000895d */ /* 0x008fea0003900000 */
[----:B------:R-:W3:Y:S02]  /*9f10*/  @!P0 SYNCS.PHASECHK.TRANS64 P0, [R0+URZ], R3 ;  /* 0x00000003000085a7 */ /* 0x000ee400080010ff */
[----:B---3--:R-:W-:Y:S05]  /*9f20*/  @!P0 BRA `(.L_x_225) ;  /* 0xfffffffc00f08947 */ /* 0x008fea000383ffff */
[----:B------:R-:W-:Y:S05]  /*9f30*/  BRA `(.L_x_226) ;  /* 0xffffff9c00bc7947 */ /* 0x000fea000383ffff */
.L_x_73:
[----:B------:R-:W-:-:S07]  /*9f40*/  MOV R0, UR5 ;  /* 0x0000000500007c02 */ /* 0x000fce0008000f00 */
.L_x_227:
[----:B-1----:R1:W3:Y:S02]  /*9f50*/  SYNCS.PHASECHK.TRANS64.TRYWAIT P0, [R0+URZ], R3 ;  /* 0x00000003000075a7 */ /* 0x0022e400080011ff */
[----:B---3--:R-:W-:Y:S05]  /*9f60*/  @!P0 NANOSLEEP.SYNCS 0x989680 ;  /* 0x009896800000895d */ /* 0x008fea0003900000 */
[----:B------:R-:W3:Y:S02]  /*9f70*/  @!P0 SYNCS.PHASECHK.TRANS64 P0, [R0+URZ], R3 ;  /* 0x00000003000085a7 */ /* 0x000ee400080010ff */
[----:B---3--:R-:W-:Y:S05]  /*9f80*/  @!P0 BRA `(.L_x_227) ;  /* 0xfffffffc00f08947 */ /* 0x008fea000383ffff */
[----:B------:R-:W-:Y:S05]  /*9f90*/  BRA `(.L_x_228) ;  /* 0xffffff9c00c87947 */ /* 0x000fea000383ffff */
.L_x_74:
[----:B------:R-:W-:-:S07]  /*9fa0*/  MOV R0, UR5 ;  /* 0x0000000500007c02 */ /* 0x000fce0008000f00 */
.L_x_229:
[----:B-1----:R1:W3:Y:S02]  /*9fb0*/  SYNCS.PHASECHK.TRANS64.TRYWAIT P0, [R0+URZ], R3 ;  /* 0x00000003000075a7 */ /* 0x0022e400080011ff */
[----:B---3--:R-:W-:Y:S05]  /*9fc0*/  @!P0 NANOSLEEP.SYNCS 0x989680 ;  /* 0x009896800000895d */ /* 0x008fea0003900000 */
[----:B------:R-:W3:Y:S02]  /*9fd0*/  @!P0 SYNCS.PHASECHK.TRANS64 P0, [R0+URZ], R3 ;  /* 0x00000003000085a7 */ /* 0x000ee400080010ff */
[----:B---3--:R-:W-:Y:S05]  /*9fe0*/  @!P0 BRA `(.L_x_229) ;  /* 0xfffffffc00f08947 */ /* 0x008fea000383ffff */
[----:B------:R-:W-:Y:S05]  /*9ff0*/  BRA `(.L_x_230) ;  /* 0xffffff9c00d47947 */ /* 0x000fea000383ffff */
.L_x_75:
[----:B------:R-:W-:-:S07]  /*a000*/  MOV R0, UR5 ;  /* 0x0000000500007c02 */ /* 0x000fce0008000f00 */
.L_x_231:
[----:B-1----:R1:W3:Y:S02]  /*a010*/  SYNCS.PHASECHK.TRANS64.TRYWAIT P0, [R0+URZ], R3 ;  /* 0x00000003000075a7 */ /* 0x0022e400080011ff */
[----:B---3--:R-:W-:Y:S05]  /*a020*/  @!P0 NANOSLEEP.SYNCS 0x989680 ;  /* 0x009896800000895d */ /* 0x008fea0003900000 */
[----:B------:R-:W3:Y:S02]  /*a030*/  @!P0 SYNCS.PHASECHK.TRANS64 P0, [R0+URZ], R3 ;  /* 0x00000003000085a7 */ /* 0x000ee400080010ff */
[----:B---3--:R-:W-:Y:S05]  /*a040*/  @!P0 BRA `(.L_x_231) ;  /* 0xfffffffc00f08947 */ /* 0x008fea000383ffff */
[----:B------:R-:W-:Y:S05]  /*a050*/  BRA `(.L_x_232) ;  /* 0xffffff9c00e07947 */ /* 0x000fea000383ffff */
.L_x_76:
[----:B------:R-:W-:-:S07]  /*a060*/  MOV R0, UR5 ;  /* 0x0000000500007c02 */ /* 0x000fce0008000f00 */
.L_x_233:
[----:B-1----:R1:W3:Y:S02]  /*a070*/  SYNCS.PHASECHK.TRANS64.TRYWAIT P0, [R0+URZ], R3 ;  /* 0x00000003000075a7 */ /* 0x0022e400080011ff */
[----:B---3--:R-:W-:Y:S05]  /*a080*/  @!P0 NANOSLEEP.SYNCS 0x989680 ;  /* 0x009896800000895d */ /* 0x008fea0003900000 */
[----:B------:R-:W3:Y:S02]  /*a090*/  @!P0 SYNCS.PHASECHK.TRANS64 P0, [R0+URZ], R3 ;  /* 0x00000003000085a7 */ /* 0x000ee400080010ff */
[----:B---3--:R-:W-:Y:S05]  /*a0a0*/  @!P0 BRA `(.L_x_233) ;  /* 0xfffffffc00f08947 */ /* 0x008fea000383ffff */
[----:B------:R-:W-:Y:S05]  /*a0b0*/  BRA `(.L_x_234) ;  /* 0xffffff9c00ec7947 */ /* 0x000fea000383ffff */
.L_x_77:
[----:B------:R-:W-:-:S07]  /*a0c0*/  MOV R0, UR5 ;  /* 0x0000000500007c02 */ /* 0x000fce0008000f00 */
.L_x_235:
[----:B-1----:R1:W3:Y:S02]  /*a0d0*/  SYNCS.PHASECHK.TRANS64.TRYWAIT P0, [R0+URZ], R3 ;  /* 0x00000003000075a7 */ /* 0x0022e400080011ff */
[----:B---3--:R-:W-:Y:S05]  /*a0e0*/  @!P0 NANOSLEEP.SYNCS 0x989680 ;  /* 0x009896800000895d */ /* 0x008fea0003900000 */
[----:B------:R-:W3:Y:S02]  /*a0f0*/  @!P0 SYNCS.PHASECHK.TRANS64 P0, [R0+URZ], R3 ;  /* 0x00000003000085a7 */ /* 0x000ee400080010ff */
[----:B---3--:R-:W-:Y:S05]  /*a100*/  @!P0 BRA `(.L_x_235) ;  /* 0xfffffffc00f08947 */ /* 0x008fea000383ffff */
[----:B------:R-:W-:Y:S05]  /*a110*/  BRA `(.L_x_236) ;  /* 0xffffff9c00f87947 */ /* 0x000fea000383ffff */
.L_x_80:
[----:B--2---:R2:W3:Y:S02]  /*a120*/  SYNCS.PHASECHK.TRANS64.TRYWAIT P0, [R0+URZ+0x2d0], R4 ;  /* 0x0002d004000075a7 */ /* 0x0044e400080011ff */
[----:B---3--:R-:W-:Y:S05]  /*a130*/  @!P0 NANOSLEEP.SYNCS 0x989680 ;  /* 0x009896800000895d */ /* 0x008fea0003900000 */
[----:B------:R-:W3:Y:S02]  /*a140*/  @!P0 SYNCS.PHASECHK.TRANS64 P0, [R0+URZ+0x2d0], R4 ;  /* 0x0002d004000085a7 */ /* 0x000ee400080010ff */
[----:B---3--:R-:W-:Y:S05]  /*a150*/  @!P0 BRA `(.L_x_80) ;  /* 0xfffffffc00f08947 */ /* 0x008fea000383ffff */
[----:B------:R-:W-:Y:S05]  /*a160*/  BRA `(.L_x_237) ;  /* 0xffffffa0005c7947 */ /* 0x000fea000383ffff */
.L_x_81:
[----:B------:R-:W-:-:S07]  /*a170*/  MOV R0, UR4 ;  /* 0x0000000400007c02 */ /* 0x000fce0008000f00 */
.L_x_238:
[----:B--2---:R2:W3:Y:S02]  /*a180*/  SYNCS.PHASECHK.TRANS64.TRYWAIT P0, [R0+URZ+0x280], R5 ;  /* 0x00028005000075a7 */ /* 0x0044e400080011ff */
[----:B---3--:R-:W-:Y:S05]  /*a190*/  @!P0 NANOSLEEP.SYNCS 0x989680 ;  /* 0x009896800000895d */ /* 0x008fea0003900000 */
[----:B------:R-:W3:Y:S02]  /*a1a0*/  @!P0 SYNCS.PHASECHK.TRANS64 P0, [R0+URZ+0x280], R5 ;  /* 0x00028005000085a7 */ /* 0x000ee400080010ff */
[----:B---3--:R-:W-:Y:S05]  /*a1b0*/  @!P0 BRA `(.L_x_238) ;  /* 0xfffffffc00f08947 */ /* 0x008fea000383ffff */
[----:B------:R-:W-:Y:S05]  /*a1c0*/  BRA `(.L_x_239) ;  /* 0xffffffa0006c7947 */ /* 0x000fea000383ffff */
.L_x_82:
[----:B--2---:R2:W3:Y:S02]  /*a1d0*/  SYNCS.PHASECHK.TRANS64.TRYWAIT P1, [R0+URZ+0x270], R4 ;  /* 0x00027004000075a7 */ /* 0x0044e400080211ff */
[----:B---3--:R-:W-:Y:S05]  /*a1e0*/  @!P1 NANOSLEEP.SYNCS 0x989680 ;  /* 0x009896800000995d */ /* 0x008fea0003900000 */
[----:B------:R-:W3:Y:S02]  /*a1f0*/  @!P1 SYNCS.PHASECHK.TRANS64 P1, [R0+URZ+0x270], R4 ;  /* 0x00027004000095a7 */ /* 0x000ee400080210ff */
[----:B---3--:R-:W-:Y:S05]  /*a200*/  @!P1 BRA `(.L_x_82) ;  /* 0xfffffffc00f09947 */ /* 0x008fea000383ffff */
[----:B------:R-:W-:Y:S05]  /*a210*/  BRA `(.L_x_240) ;  /* 0xffffffa0009c7947 */ /* 0x000fea000383ffff */
.L_x_85:
[----:B------:R-:W-:-:S07]  /*a220*/  MOV R0, UR4 ;  /* 0x0000000400007c02 */ /* 0x000fce0008000f00 */
.L_x_241:
[----:B--2---:R2:W3:Y:S02]  /*a230*/  SYNCS.PHASECHK.TRANS64.TRYWAIT P0, [R0+URZ+0x280], R2 ;  /* 0x00028002000075a7 */ /* 0x0044e400080011ff */
[----:B---3--:R-:W-:Y:S05]  /*a240*/  @!P0 NANOSLEEP.SYNCS 0x989680 ;  /* 0x009896800000895d */ /* 0x008fea0003900000 */
[----:B------:R-:W3:Y:S02]  /*a250*/  @!P0 SYNCS.PHASECHK.TRANS64 P0, [R0+URZ+0x280], R2 ;  /* 0x00028002000085a7 */ /* 0x000ee400080010ff */
[----:B---3--:R-:W-:Y:S05]  /*a260*/  @!P0 BRA `(.L_x_241) ;  /* 0xfffffffc00f08947 */ /* 0x008fea000383ffff */
[----:B------:R-:W-:Y:S05]  /*a270*/  BRA `(.L_x_84) ;  /* 0xffffffa000f07947 */ /* 0x000fea000383ffff */
.L_x_94:
[----:B--2---:R-:W-:-:S04]  /*a280*/  MOV R5, UR5 ;  /* 0x0000000500057c02 */ /* 0x004fc80008000f00 */
[----:B------:R2:W3:Y:S03]  /*a290*/  SYNCS.PHASECHK.TRANS64.TRYWAIT P0, [R5+URZ+0x8], R6 ;  /* 0x00000806050075a7 */ /* 0x0004e600080011ff */
[----:B---3--:R-:W-:Y:S05]  /*a2a0*/  @!P0 NANOSLEEP.SYNCS 0x989680 ;  /* 0x009896800000895d */ /* 0x008fea0003900000 */
[----:B------:R-:W3:Y:S02]  /*a2b0*/  @!P0 SYNCS.PHASECHK.TRANS64 P0, [R5+URZ+0x8], R6 ;  /* 0x00000806050085a7 */ /* 0x000ee400080010ff */
[----:B---3--:R-:W-:Y:S05]  /*a2c0*/  @!P0 BRA `(.L_x_94) ;  /* 0xfffffffc00ec8947 */ /* 0x008fea000383ffff */
[----:B------:R-:W-:Y:S05]  /*a2d0*/  BRA `(.L_x_93) ;  /* 0xffffffa400a87947 */ /* 0x000fea000383ffff */
.L_x_96:
[----:B------:R-:W-:Y:S01]  /*a2e0*/  BSSY B0, `(.L_x_242) ;  /* 0x0000006000007945 */ /* 0x000fe20003800000 */
[----:B------:R-:W-:-:S07]  /*a2f0*/  MOV R15, 0xffffffff ;  /* 0xffffffff000f7802 */ /* 0x000fce0000000f00 */
[----:B-12--5:R-:W-:Y:S05]  /*a300*/  WARPSYNC.COLLECTIVE R15, `(.L_x_243) ;  /* 0x000000000f0c7348 */ /* 0x026fea0003c00000 */
[----:B------:R-:W-:Y:S02]  /*a310*/  ELECT P6, UR79, PT ;  /* 0x00000000004f782f */ /* 0x000fe400038c0000 */
[----:B------:R-:W-:Y:S01]  /*a320*/  MOV R14, UR79 ;  /* 0x0000004f000e7c02 */ /* 0x000fe20008000f00 */
[----:B-12--5:R-:W-:Y:S10]  /*a330*/  ENDCOLLECTIVE ;  /* 0x000000000000791b */ /* 0x026ff40003800000 */
.L_x_243:
[----:B------:R-:W-:Y:S05]  /*a340*/  BSYNC B0 ;  /* 0x0000000000007941 */ /* 0x000fea0003800000 */
.L_x_242:
[----:B------:R-:W-:Y:S05]  /*a350*/  BRA `(.L_x_244) ;  /* 0xffffffa400d87947 */ /* 0x000fea000383ffff */
.L_x_98:
[----:B--2---:R-:W-:-:S04]  /*a360*/  MOV R3, UR5 ;  /* 0x0000000500037c02 */ /* 0x004fc80008000f00 */
[----:B------:R2:W3:Y:S03]  /*a370*/  SYNCS.PHASECHK.TRANS64.TRYWAIT P0, [R3+URZ+0x8], R4 ;  /* 0x00000804030075a7 */ /* 0x0004e600080011ff */
[----:B---3--:R-:W-:Y:S05]  /*a380*/  @!P0 NANOSLEEP.SYNCS 0x989680 ;  /* 0x009896800000895d */ /* 0x008fea0003900000 */
[----:B------:R-:W3:Y:S02]  /*a390*/  @!P0 SYNCS.PHASECHK.TRANS64 P0, [R3+URZ+0x8], R4 ;  /* 0x00000804030085a7 */ /* 0x000ee400080010ff */
[----:B---3--:R-:W-:Y:S05]  /*a3a0*/  @!P0 BRA `(.L_x_98) ;  /* 0xfffffffc00ec8947 */ /* 0x008fea000383ffff */
[----:B------:R-:W-:Y:S05]  /*a3b0*/  BRA `(.L_x_97) ;  /* 0xffffffa400dc7947 */ /* 0x000fea000383ffff */
.L_x_99:
[----:B-1----:R1:W2:Y:S02]  /*a3c0*/  SYNCS.PHASECHK.TRANS64.TRYWAIT P0, [R0+URZ+0x270], R4 ;  /* 0x00027004000075a7 */ /* 0x0022a400080011ff */
[----:B--2---:R-:W-:Y:S05]  /*a3d0*/  @!P0 NANOSLEEP.SYNCS 0x989680 ;  /* 0x009896800000895d */ /* 0x004fea0003900000 */
[----:B------:R-:W2:Y:S02]  /*a3e0*/  @!P0 SYNCS.PHASECHK.TRANS64 P0, [R0+URZ+0x270], R4 ;  /* 0x00027004000085a7 */ /* 0x000ea400080010ff */
[----:B--2---:R-:W-:Y:S05]  /*a3f0*/  @!P0 BRA `(.L_x_99) ;  /* 0xfffffffc00f08947 */ /* 0x004fea000383ffff */
[----:B------:R-:W-:Y:S05]  /*a400*/  BRA `(.L_x_245) ;  /* 0xffffffa800b87947 */ /* 0x000fea000383ffff */
.L_x_101:
[----:B------:R-:W-:-:S07]  /*a410*/  MOV R0, UR23 ;  /* 0x0000001700007c02 */ /* 0x000fce0008000f00 */
.L_x_246:
[----:B-1----:R1:W2:Y:S02]  /*a420*/  SYNCS.PHASECHK.TRANS64.TRYWAIT P0, [R0+URZ+0x2b0], R4 ;  /* 0x0002b004000075a7 */ /* 0x0022a400080011ff */
[----:B--2---:R-:W-:Y:S05]  /*a430*/  @!P0 NANOSLEEP.SYNCS 0x989680 ;  /* 0x009896800000895d */ /* 0x004fea0003900000 */
[----:B------:R-:W2:Y:S02]  /*a440*/  @!P0 SYNCS.PHASECHK.TRANS64 P0, [R0+URZ+0x2b0], R4 ;  /* 0x0002b004000085a7 */ /* 0x000ea400080010ff */
[----:B--2---:R-:W-:Y:S05]  /*a450*/  @!P0 BRA `(.L_x_246) ;  /* 0xfffffffc00f08947 */ /* 0x004fea000383ffff */
[----:B------:R-:W-:Y:S05]  /*a460*/  BRA `(.L_x_247) ;  /* 0xffffffac00047947 */ /* 0x000fea000383ffff */
.L_x_104:
[----:B------:R-:W-:Y:S07]  /*a470*/  MOV R0, UR5 ;  /* 0x0000000500007c02 */ /* 0x000fee0008000f00 */
.L_x_248:
[----:B-1----:R1:W2:Y:S02]  /*a480*/  SYNCS.PHASECHK.TRANS64.TRYWAIT P0, [R0+URZ], R4 ;  /* 0x00000004000075a7 */ /* 0x0022a400080011ff */
[----:B--2---:R-:W-:Y:S05]  /*a490*/  @!P0 NANOSLEEP.SYNCS 0x989680 ;  /* 0x009896800000895d */ /* 0x004fea0003900000 */
[----:B------:R-:W2:Y:S02]  /*a4a0*/  @!P0 SYNCS.PHASECHK.TRANS64 P0, [R0+URZ], R4 ;  /* 0x00000004000085a7 */ /* 0x000ea400080010ff */
[----:B--2---:R-:W-:Y:S05]  /*a4b0*/  @!P0 BRA `(.L_x_248) ;  /* 0xfffffffc00f08947 */ /* 0x004fea000383ffff */
[----:B------:R-:W-:Y:S05]  /*a4c0*/  BRA `(.L_x_103) ;  /* 0xffffffac00187947 */ /* 0x000fea000383ffff */
.L_x_108:
[----:B-1----:R-:W-:-:S07]  /*a4d0*/  MOV R0, UR4 ;  /* 0x0000000400007c02 */ /* 0x002fce0008000f00 */
.L_x_249:
[----:B-1----:R1:W2:Y:S02]  /*a4e0*/  SYNCS.PHASECHK.TRANS64.TRYWAIT P0, [R0+URZ], R2 ;  /* 0x00000002000075a7 */ /* 0x0022a400080011ff */
[----:B--2---:R-:W-:Y:S05]  /*a4f0*/  @!P0 NANOSLEEP.SYNCS 0x989680 ;  /* 0x009896800000895d */ /* 0x004fea0003900000 */
[----:B------:R-:W2:Y:S02]  /*a500*/  @!P0 SYNCS.PHASECHK.TRANS64 P0, [R0+URZ], R2 ;  /* 0x00000002000085a7 */ /* 0x000ea400080010ff */
[----:B--2---:R-:W-:Y:S05]  /*a510*/  @!P0 BRA `(.L_x_249) ;  /* 0xfffffffc00f08947 */ /* 0x004fea000383ffff */
[----:B------:R-:W-:Y:S05]  /*a520*/  BRA `(.L_x_250) ;  /* 0xffffffac00e47947 */ /* 0x000fea000383ffff */
.L_x_109:
[----:B------:R-:W-:-:S07]  /*a530*/  MOV R0, UR5 ;  /* 0x0000000500007c02 */ /* 0x000fce0008000f00 */
.L_x_251:
[----:B-1----:R1:W2:Y:S02]  /*a540*/  SYNCS.PHASECHK.TRANS64.TRYWAIT P0, [R0+URZ], R3 ;  /* 0x00000003000075a7 */ /* 0x0022a400080011ff */
[----:B--2---:R-:W-:Y:S05]  /*a550*/  @!P0 NANOSLEEP.SYNCS 0x989680 ;  /* 0x009896800000895d */ /* 0x004fea0003900000 */
[----:B------:R-:W2:Y:S02]  /*a560*/  @!P0 SYNCS.PHASECHK.TRANS64 P0, [R0+URZ], R3 ;  /* 0x00000003000085a7 */ /* 0x000ea400080010ff */
[----:B--2---:R-:W-:Y:S05]  /*a570*/  @!P0 BRA `(.L_x_251) ;  /* 0xfffffffc00f08947 */ /* 0x004fea000383ffff */
[----:B------:R-:W-:Y:S05]  /*a580*/  BRA `(.L_x_252) ;  /* 0xffffffac00f07947 */ /* 0x000fea000383ffff */
.L_x_110:
[----:B------:R-:W-:-:S07]  /*a590*/  MOV R0, UR5 ;  /* 0x0000000500007c02 */ /* 0x000fce0008000f00 */
.L_x_253:
[----:B-1----:R1:W2:Y:S02]  /*a5a0*/  SYNCS.PHASECHK.TRANS64.TRYWAIT P0, [R0+URZ], R3 ;  /* 0x00000003000075a7 */ /* 0x0022a400080011ff */
[----:B--2---:R-:W-:Y:S05]  /*a5b0*/  @!P0 NANOSLEEP.SYNCS 0x989680 ;  /* 0x009896800000895d */ /* 0x004fea0003900000 */
[----:B------:R-:W2:Y:S02]  /*a5c0*/  @!P0 SYNCS.PHASECHK.TRANS64 P0, [R0+URZ], R3 ;  /* 0x00000003000085a7 */ /* 0x000ea400080010ff */
[----:B--2---:R-:W-:Y:S05]  /*a5d0*/  @!P0 BRA `(.L_x_253) ;  /* 0xfffffffc00f08947 */ /* 0x004fea000383ffff */
[----:B------:R-:W-:Y:S05]  /*a5e0*/  BRA `(.L_x_254) ;  /* 0xffffffac00fc7947 */ /* 0x000fea000383ffff */
.L_x_113:
[----:B------:R-:W-:-:S07]  /*a5f0*/  MOV R0, UR17 ;  /* 0x0000001100007c02 */ /* 0x000fce0008000f00 */
.L_x_255:
[----:B-1----:R1:W2:Y:S02]  /*a600*/  SYNCS.PHASECHK.TRANS64.TRYWAIT P1, [R0+URZ+0x2f0], R2 ;  /* 0x0002f002000075a7 */ /* 0x0022a400080211ff */
[----:B--2---:R-:W-:Y:S05]  /*a610*/  @!P1 NANOSLEEP.SYNCS 0x989680 ;  /* 0x009896800000995d */ /* 0x004fea0003900000 */
[----:B------:R-:W2:Y:S02]  /*a620*/  @!P1 SYNCS.PHASECHK.TRANS64 P1, [R0+URZ+0x2f0], R2 ;  /* 0x0002f002000095a7 */ /* 0x000ea400080210ff */
[----:B--2---:R-:W-:Y:S05]  /*a630*/  @!P1 BRA `(.L_x_255) ;  /* 0xfffffffc00f09947 */ /* 0x004fea000383ffff */
[----:B------:R-:W-:Y:S05]  /*a640*/  BRA `(.L_x_256) ;  /* 0xffffffb000487947 */ /* 0x000fea000383ffff */
.L_x_118:
[----:B--2---:R2:W3:Y:S02]  /*a650*/  SYNCS.PHASECHK.TRANS64.TRYWAIT P0, [R8+URZ+0x270], R0 ;  /* 0x00027000080075a7 */ /* 0x0044e400080011ff */
[----:B---3--:R-:W-:Y:S05]  /*a660*/  @!P0 NANOSLEEP.SYNCS 0x989680 ;  /* 0x009896800000895d */ /* 0x008fea0003900000 */
[----:B------:R-:W3:Y:S02]  /*a670*/  @!P0 SYNCS.PHASECHK.TRANS64 P0, [R8+URZ+0x270], R0 ;  /* 0x00027000080085a7 */ /* 0x000ee400080010ff */
[----:B---3--:R-:W-:Y:S05]  /*a680*/  @!P0 BRA `(.L_x_118) ;  /* 0xfffffffc00f08947 */ /* 0x008fea000383ffff */
[----:B------:R-:W-:Y:S05]  /*a690*/  BRA `(.L_x_257) ;  /* 0xffffffb400747947 */ /* 0x000fea000383ffff */
.L_x_121:
[----:B--2---:R-:W-:Y:S07]  /*a6a0*/  MOV R0, UR29 ;  /* 0x0000001d00007c02 */ /* 0x004fee0008000f00 */
.L_x_258:
[----:B--2---:R2:W3:Y:S02]  /*a6b0*/  SYNCS.PHASECHK.TRANS64.TRYWAIT P1, [R0+URZ+0x268], R2 ;  /* 0x00026802000075a7 */ /* 0x0044e400080211ff */
[----:B---3--:R-:W-:Y:S05]  /*a6c0*/  @!P1 NANOSLEEP.SYNCS 0x989680 ;  /* 0x009896800000995d */ /* 0x008fea0003900000 */
[----:B------:R-:W3:Y:S02]  /*a6d0*/  @!P1 SYNCS.PHASECHK.TRANS64 P1, [R0+URZ+0x268], R2 ;  /* 0x00026802000095a7 */ /* 0x000ee400080210ff */
[----:B---3--:R-:W-:Y:S05]  /*a6e0*/  @!P1 BRA `(.L_x_258) ;  /* 0xfffffffc00f09947 */ /* 0x008fea000383ffff */
[----:B------:R-:W-:Y:S05]  /*a6f0*/  BRA `(.L_x_120) ;  /* 0xffffffb800ec7947 */ /* 0x000fea000383ffff */
.L_x_124:
[----:B------:R-:W-:Y:S07]  /*a700*/  MOV R0, UR4 ;  /* 0x0000000400007c02 */ /* 0x000fee0008000f00 */
.L_x_259:
[----:B--2---:R2:W3:Y:S02]  /*a710*/  SYNCS.PHASECHK.TRANS64.TRYWAIT P0, [R0+URZ+0x248], R2 ;  /* 0x00024802000075a7 */ /* 0x0044e400080011ff */
[----:B---3--:R-:W-:Y:S05]  /*a720*/  @!P0 NANOSLEEP.SYNCS 0x989680 ;  /* 0x009896800000895d */ /* 0x008fea0003900000 */
[----:B------:R-:W3:Y:S02]  /*a730*/  @!P0 SYNCS.PHASECHK.TRANS64 P0, [R0+URZ+0x248], R2 ;  /* 0x00024802000085a7 */ /* 0x000ee400080010ff */
[----:B---3--:R-:W-:Y:S05]  /*a740*/  @!P0 BRA `(.L_x_259) ;  /* 0xfffffffc00f08947 */ /* 0x008fea000383ffff */
[----:B------:R-:W-:Y:S05]  /*a750*/  BRA `(.L_x_260) ;  /* 0xffffffbc00487947 */ /* 0x000fea000383ffff */
.L_x_125:
[----:B------:R-:W-:Y:S07]  /*a760*/  MOV R2, UR5 ;  /* 0x0000000500027c02 */ /* 0x000fee0008000f00 */
.L_x_261:
[----:B--2---:R2:W3:Y:S02]  /*a770*/  SYNCS.PHASECHK.TRANS64.TRYWAIT P0, [R2+URZ+0x248], R0 ;  /* 0x00024800020075a7 */ /* 0x0044e400080011ff */
[----:B---3--:R-:W-:Y:S05]  /*a780*/  @!P0 NANOSLEEP.SYNCS 0x989680 ;  /* 0x009896800000895d */ /* 0x008fea0003900000 */
[----:B------:R-:W3:Y:S02]  /*a790*/  @!P0 SYNCS.PHASECHK.TRANS64 P0, [R2+URZ+0x248], R0 ;  /* 0x00024800020085a7 */ /* 0x000ee400080010ff */
[----:B---3--:R-:W-:Y:S05]  /*a7a0*/  @!P0 BRA `(.L_x_261) ;  /* 0xfffffffc00f08947 */ /* 0x008fea000383ffff */
[----:B------:R-:W-:Y:S05]  /*a7b0*/  BRA `(.L_x_262) ;  /* 0xffffffbc00d07947 */ /* 0x000fea000383ffff */
.L_x_127:
[----:B------:R-:W-:-:S07]  /*a7c0*/  MOV R0, UR4 ;  /* 0x0000000400007c02 */ /* 0x000fce0008000f00 */
.L_x_263:
[----:B--2---:R2:W4:Y:S02]  /*a7d0*/  SYNCS.PHASECHK.TRANS64.TRYWAIT P0, [R0+URZ], R2 ;  /* 0x00000002000075a7 */ /* 0x00452400080011ff */
[----:B----4-:R-:W-:Y:S05]  /*a7e0*/  @!P0 NANOSLEEP.SYNCS 0x989680 ;  /* 0x009896800000895d */ /* 0x010fea0003900000 */
[----:B------:R-:W4:Y:S02]  /*a7f0*/  @!P0 SYNCS.PHASECHK.TRANS64 P0, [R0+URZ], R2 ;  /* 0x00000002000085a7 */ /* 0x000f2400080010ff */
[----:B----4-:R-:W-:Y:S05]  /*a800*/  @!P0 BRA `(.L_x_263) ;  /* 0xfffffffc00f08947 */ /* 0x010fea000383ffff */
[----:B------:R-:W-:Y:S05]  /*a810*/  BRA `(.L_x_264) ;  /* 0xffffffc000887947 */ /* 0x000fea000383ffff */
.L_x_128:
[----:B------:R-:W-:-:S07]  /*a820*/  MOV R0, UR5 ;  /* 0x0000000500007c02 */ /* 0x000fce0008000f00 */
.L_x_265:
[----:B--2---:R2:W4:Y:S02]  /*a830*/  SYNCS.PHASECHK.TRANS64.TRYWAIT P0, [R0+URZ], R2 ;  /* 0x00000002000075a7 */ /* 0x00452400080011ff */
[----:B----4-:R-:W-:Y:S05]  /*a840*/  @!P0 NANOSLEEP.SYNCS 0x989680 ;  /* 0x009896800000895d */ /* 0x010fea0003900000 */
[----:B------:R-:W4:Y:S02]  /*a850*/  @!P0 SYNCS.PHASECHK.TRANS64 P0, [R0+URZ], R2 ;  /* 0x00000002000085a7 */ /* 0x000f2400080010ff */
[----:B----4-:R-:W-:Y:S05]  /*a860*/  @!P0 BRA `(.L_x_265) ;  /* 0xfffffffc00f08947 */ /* 0x010fea000383ffff */
[----:B------:R-:W-:Y:S05]  /*a870*/  BRA `(.L_x_266) ;  /* 0xffffffc000947947 */ /* 0x000fea000383ffff */
.L_x_130:
[----:B-1----:R1:W2:Y:S02]  /*a880*/  SYNCS.PHASECHK.TRANS64.TRYWAIT P0, [R3+URZ+0x270], R0 ;  /* 0x00027000030075a7 */ /* 0x0022a400080011ff */
[----:B--2---:R-:W-:Y:S05]  /*a890*/  @!P0 NANOSLEEP.SYNCS 0x989680 ;  /* 0x009896800000895d */ /* 0x004fea0003900000 */
[----:B------:R-:W2:Y:S02]  /*a8a0*/  @!P0 SYNCS.PHASECHK.TRANS64 P0, [R3+URZ+0x270], R0 ;  /* 0x00027000030085a7 */ /* 0x000ea400080010ff */
[----:B--2---:R-:W-:Y:S05]  /*a8b0*/  @!P0 BRA `(.L_x_130) ;  /* 0xfffffffc00f08947 */ /* 0x004fea000383ffff */
[----:B------:R-:W-:Y:S05]  /*a8c0*/  BRA `(.L_x_267) ;  /* 0xffffffc4007c7947 */ /* 0x000fea000383ffff */
.L_x_140:
[----:B-1----:R1:W2:Y:S02]  /*a8d0*/  SYNCS.PHASECHK.TRANS64.TRYWAIT P1, [R0+URZ+0x230], R3 ;  /* 0x00023003000075a7 */ /* 0x0022a400080211ff */
[----:B--2---:R-:W-:Y:S05]  /*a8e0*/  @!P1 NANOSLEEP.SYNCS 0x989680 ;  /* 0x009896800000995d */ /* 0x004fea0003900000 */
[----:B------:R-:W2:Y:S02]  /*a8f0*/  @!P1 SYNCS.PHASECHK.TRANS64 P1, [R0+URZ+0x230], R3 ;  /* 0x00023003000095a7 */ /* 0x000ea400080210ff */
[----:B--2---:R-:W-:Y:S05]  /*a900*/  @!P1 BRA `(.L_x_140) ;  /* 0xfffffffc00f09947 */ /* 0x004fea000383ffff */
[----:B------:R-:W-:Y:S05]  /*a910*/  BRA `(.L_x_139) ;  /* 0xffffffd000fc7947 */ /* 0x000fea000383ffff */
.L_x_142:
[----:B-1----:R1:W4:Y:S02]  /*a920*/  SYNCS.PHASECHK.TRANS64.TRYWAIT P0, [R53+URZ+0x290], R2 ;  /* 0x00029002350075a7 */ /* 0x00232400080011ff */
[----:B----4-:R-:W-:Y:S05]  /*a930*/  @!P0 NANOSLEEP.SYNCS 0x989680 ;  /* 0x009896800000895d */ /* 0x010fea0003900000 */
[----:B------:R-:W4:Y:S02]  /*a940*/  @!P0 SYNCS.PHASECHK.TRANS64 P0, [R53+URZ+0x290], R2 ;  /* 0x00029002350085a7 */ /* 0x000f2400080010ff */
[----:B----4-:R-:W-:Y:S05]  /*a950*/  @!P0 BRA `(.L_x_142) ;  /* 0xfffffffc00f08947 */ /* 0x010fea000383ffff */
[----:B------:R-:W-:Y:S05]  /*a960*/  BRA `(.L_x_141) ;  /* 0xffffffd4002c7947 */ /* 0x000fea000383ffff */
.L_x_153:
[----:B-1----:R1:W2:Y:S02]  /*a970*/  SYNCS.PHASECHK.TRANS64.TRYWAIT P0, [R3+URZ+0x230], R66 ;  /* 0x00023042030075a7 */ /* 0x0022a400080011ff */
[----:B--2---:R-:W-:Y:S05]  /*a980*/  @!P0 NANOSLEEP.SYNCS 0x989680 ;  /* 0x009896800000895d */ /* 0x004fea0003900000 */
[----:B------:R-:W2:Y:S02]  /*a990*/  @!P0 SYNCS.PHASECHK.TRANS64 P0, [R3+URZ+0x230], R66 ;  /* 0x00023042030085a7 */ /* 0x000ea400080010ff */
[----:B--2---:R-:W-:Y:S05]  /*a9a0*/  @!P0 BRA `(.L_x_153) ;  /* 0xfffffffc00f08947 */ /* 0x004fea000383ffff */
[----:B------:R-:W-:Y:S05]  /*a9b0*/  BRA `(.L_x_152) ;  /* 0xffffffdc00547947 */ /* 0x000fea000383ffff */
        .weak           $__internal_0_$__cuda_sm10x_tcgen05_guardrail_trap_col_being_dealloced_not_returned_by_alloc
        .type           $__internal_0_$__cuda_sm10x_tcgen05_guardrail_trap_col_being_dealloced_not_returned_by_alloc,@function
        .size           $__internal_0_$__cuda_sm10x_tcgen05_guardrail_trap_col_being_dealloced_not_returned_by_alloc,($__internal_1_$__cuda_sm10x_tcgen05_guardrail_trap_phase_invalid_during_alloc - $__internal_0_$__cuda_sm10x_tcgen05_guardrail_trap_col_being_dealloced_not_returned_by_alloc)
$__internal_0_$__cuda_sm10x_tcgen05_guardrail_trap_col_being_dealloced_not_returned_by_alloc:
[----:B------:R-:W-:Y:S05]  /*a9c0*/  BPT.TRAP 0x1 ;  /* 0x000000040000795c */ /* 0x000fea0000300000 */
[----:B------:R-:W-:-:S04]  /*a9d0*/  HFMA2 R3, -RZ, RZ, 0, 0 ;  /* 0x00000000ff037431 */ /* 0x000fc800000001ff */
[----:B------:R-:W-:Y:S05]  /*a9e0*/  RET.REL.NODEC R2 `(_ZN7cutlass13device_kernelINS_4gemm6kernel13GemmUniversalIN4cute5tupleIJiiiiEEENS1_10collective13CollectiveMmaINS1_35MainloopSm100TmaUmmaWarpSpecializedILi35ELi2ELi4ENS5_IJNS4_1CILi8EEENSA_ILi1EEESC_EEEEENS5_IJNSA_ILi128EEENSA_ILi64EEENSA_ILi32EEEEEENS_6half_tENS5_IJlSC_lEEESJ_SK_NS4_8TiledMMAINS4_8MMA_AtomIJNS4_26SM100_MMA_F16BF16_2x1SM_SSISJ_SJ_fLi128ELi64ELNS4_4UMMA5MajorE0ELSP_0ELNSO_7ScaleInE0ELSQ_0EEEEEENS4_6LayoutINS5_IJSC_SC_SC_EEENS5_IJNSA_ILi0EEESV_SV_EEEEENS5_IJNS4_10UnderscoreESY_SY_EEEEENS4_18SM100_TMA_2SM_LOADENS4_14ComposedLayoutINS4_7SwizzleILi2ELi4ELi3EEENS4_18smem_ptr_flag_bitsILi16EEENST_INS5_IJSB_SH_EEENS5_IJSH_SC_EEEEEEEvNS4_8identityENS4_28SM100_TMA_2SM_LOAD_MULTICASTES1A_vS1B_EENS_8epilogue10collective18CollectiveEpilogueINS1E_23Sm100TmaWarpSpecializedILi3ELi2ELi16ELb1ELb0EEEJNS5_IJSG_SG_SH_EEENS5_IJNST_ISG_SC_EENST_INS5_IJNSA_ILi16EEENSA_ILi2EEEEEENS5_IJSC_SH_EEEEEEEESJ_SK_SJ_SK_NS1E_6fusion15FusionCallbacksIS1I_NS1R_17LinearCombinationISJ_fSJ_fLNS_15FloatRoundStyleE2EEES1J_S1Q_JEEENS4_5SM1004TMEM4LOAD26SM100_TMEM_LOAD_32dp32b16xENS4_13SM90_TMA_LOADENS12_INS13_ILi1ELi4ELi3EEES16_NST_INS5_IJSB_S1L_EEENS5_IJS1L_SC_EEEEEEENS4_39AutoVectorizingCopyWithAssumedAlignmentILi128EEENS4_14SM90_TMA_STOREES26_S28_S28_EEEvvEEEEvNT_6ParamsE) ;  /* 0xffffff5402847950 */ /* 0x000fea0003c3ffff */
        .weak           $__internal_1_$__cuda_sm10x_tcgen05_guardrail_trap_phase_invalid_during_alloc
        .type           $__internal_1_$__cuda_sm10x_tcgen05_guardrail_trap_phase_invalid_during_alloc,@function
        .size           $__internal_1_$__cuda_sm10x_tcgen05_guardrail_trap_phase_invalid_during_alloc,($__internal_2_$__cuda_sm10x_tcgen05_guardrail_trap_unallocated_columns_being_dealloced - $__internal_1_$__cuda_sm10x_tcgen05_guardrail_trap_phase_invalid_during_alloc)
$__internal_1_$__cuda_sm10x_tcgen05_guardrail_trap_phase_invalid_during_alloc:
[----:B------:R-:W-:Y:S05]  /*a9f0*/  BPT.TRAP 0x1 ;  /* 0x000000040000795c */ /* 0x000fea0000300000 */
[----:B------:R-:W-:-:S04]  /*aa00*/  MOV R5, 0x0 ;  /* 0x0000000000057802 */ /* 0x000fc80000000f00 */
[----:B------:R-:W-:Y:S05]  /*aa10*/  RET.REL.NODEC R4 `(_ZN7cutlass13device_kernelINS_4gemm6kernel13GemmUniversalIN4cute5tupleIJiiiiEEENS1_10collective13CollectiveMmaINS1_35MainloopSm100TmaUmmaWarpSpecializedILi35ELi2ELi4ENS5_IJNS4_1CILi8EEENSA_ILi1EEESC_EEEEENS5_IJNSA_ILi128EEENSA_ILi64EEENSA_ILi32EEEEEENS_6half_tENS5_IJlSC_lEEESJ_SK_NS4_8TiledMMAINS4_8MMA_AtomIJNS4_26SM100_MMA_F16BF16_2x1SM_SSISJ_SJ_fLi128ELi64ELNS4_4UMMA5MajorE0ELSP_0ELNSO_7ScaleInE0ELSQ_0EEEEEENS4_6LayoutINS5_IJSC_SC_SC_EEENS5_IJNSA_ILi0EEESV_SV_EEEEENS5_IJNS4_10UnderscoreESY_SY_EEEEENS4_18SM100_TMA_2SM_LOADENS4_14ComposedLayoutINS4_7SwizzleILi2ELi4ELi3EEENS4_18smem_ptr_flag_bitsILi16EEENST_INS5_IJSB_SH_EEENS5_IJSH_SC_EEEEEEEvNS4_8identityENS4_28SM100_TMA_2SM_LOAD_MULTICASTES1A_vS1B_EENS_8epilogue10collective18CollectiveEpilogueINS1E_23Sm100TmaWarpSpecializedILi3ELi2ELi16ELb1ELb0EEEJNS5_IJSG_SG_SH_EEENS5_IJNST_ISG_SC_EENST_INS5_IJNSA_ILi16EEENSA_ILi2EEEEEENS5_IJSC_SH_EEEEEEEESJ_SK_SJ_SK_NS1E_6fusion15FusionCallbacksIS1I_NS1R_17LinearCombinationISJ_fSJ_fLNS_15FloatRoundStyleE2EEES1J_S1Q_JEEENS4_5SM1004TMEM4LOAD26SM100_TMEM_LOAD_32dp32b16xENS4_13SM90_TMA_LOADENS12_INS13_ILi1ELi4ELi3EEES16_NST_INS5_IJSB_S1L_EEENS5_IJS1L_SC_EEEEEEENS4_39AutoVectorizingCopyWithAssumedAlignmentILi128EEENS4_14SM90_TMA_STOREES26_S28_S28_EEEvvEEEEvNT_6ParamsE) ;  /* 0xffffff5404787950 */ /* 0x000fea0003c3ffff */
        .weak           $__internal_2_$__cuda_sm10x_tcgen05_guardrail_trap_unallocated_columns_being_dealloced
        .type           $__internal_2_$__cuda_sm10x_tcgen05_guardrail_trap_unallocated_columns_being_dealloced,@function
        .size           $__internal_2_$__cuda_sm10x_tcgen05_guardrail_trap_unallocated_columns_being_dealloced,(.L_x_269 - $__internal_2_$__cuda_sm10x_tcgen05_guardrail_trap_unallocated_columns_being_dealloced)
$__internal_2_$__cuda_sm10x_tcgen05_guardrail_trap_unallocated_columns_being_dealloced:
[----:B------:R-:W-:Y:S05]  /*aa20*/  BPT.TRAP 0x1 ;  /* 0x000000040000795c */ /* 0x000fea0000300000 */
[----:B------:R-:W-:-:S04]  /*aa30*/  HFMA2 R3, -RZ, RZ, 0, 0 ;  /* 0x00000000ff037431 */ /* 0x000fc800000001ff */
[----:B------:R-:W-:Y:S05]  /*aa40*/  RET.REL.NODEC R2 `(_ZN7cutlass13device_kernelINS_4gemm6kernel13GemmUniversalIN4cute5tupleIJiiiiEEENS1_10collective13CollectiveMmaINS1_35MainloopSm100TmaUmmaWarpSpecializedILi35ELi2ELi4ENS5_IJNS4_1CILi8EEENSA_ILi1EEESC_EEEEENS5_IJNSA_ILi128EEENSA_ILi64EEENSA_ILi32EEEEEENS_6half_tENS5_IJlSC_lEEESJ_SK_NS4_8TiledMMAINS4_8MMA_AtomIJNS4_26SM100_MMA_F16BF16_2x1SM_SSISJ_SJ_fLi128ELi64ELNS4_4UMMA5MajorE0ELSP_0ELNSO_7ScaleInE0ELSQ_0EEEEEENS4_6LayoutINS5_IJSC_SC_SC_EEENS5_IJNSA_ILi0EEESV_SV_EEEEENS5_IJNS4_10UnderscoreESY_SY_EEEEENS4_18SM100_TMA_2SM_LOADENS4_14ComposedLayoutINS4_7SwizzleILi2ELi4ELi3EEENS4_18smem_ptr_flag_bitsILi16EEENST_INS5_IJSB_SH_EEENS5_IJSH_SC_EEEEEEEvNS4_8identityENS4_28SM100_TMA_2SM_LOAD_MULTICASTES1A_vS1B_EENS_8epilogue10collective18CollectiveEpilogueINS1E_23Sm100TmaWarpSpecializedILi3ELi2ELi16ELb1ELb0EEEJNS5_IJSG_SG_SH_EEENS5_IJNST_ISG_SC_EENST_INS5_IJNSA_ILi16EEENSA_ILi2EEEEEENS5_IJSC_SH_EEEEEEEESJ_SK_SJ_SK_NS1E_6fusion15FusionCallbacksIS1I_NS1R_17LinearCombinationISJ_fSJ_fLNS_15FloatRoundStyleE2EEES1J_S1Q_JEEENS4_5SM1004TMEM4LOAD26SM100_TMEM_LOAD_32dp32b16xENS4_13SM90_TMA_LOADENS12_INS13_ILi1ELi4ELi3EEES16_NST_INS5_IJSB_S1L_EEENS5_IJS1L_SC_EEEEEEENS4_39AutoVectorizingCopyWithAssumedAlignmentILi128EEENS4_14SM90_TMA_STOREES26_S28_S28_EEEvvEEEEvNT_6ParamsE) ;  /* 0xffffff54026c7950 */ /* 0x000fea0003c3ffff */
.L_x_268:
[----:B------:R-:W-:-:S00]  /*aa50*/  BRA `(.L_x_268) ;  /* 0xfffffffc00fc7947 */ /* 0x000fc0000383ffff */
[----:B------:R-:W-:-:S00]  /*aa60*/  NOP ;  /* 0x0000000000007918 */ /* 0x000fc00000000000 */
        /* <DEDUP_REMOVED lines=9> */
.L_x_269:


//--------------------- .nv.global.init           --------------------------
	.section	.nv.global.init,"aw",@progbits
.nv.global.init:
	.type		$str$27,@object
	.size		$str$27,($str$28 - $str$27)
$str$27:
        /*0000*/ 	.byte	0x28, 0x61, 0x64, 0x64, 0x72, 0x65, 0x73, 0x73, 0x20, 0x26, 0x20, 0x6d, 0x61, 0x73, 0x6b, 0x29
        /*0010*/ 	.byte	0x20, 0x3d, 0x3d, 0x20, 0x30, 0x00
	.type		$str$28,@object
	.size		$str$28,($str$26 - $str$28)
$str$28:
        /*0016*/ 	.byte	0x2f, 0x74, 0x6d, 0x70, 0x2f, 0x63, 0x75, 0x74, 0x6c, 0x61, 0x73, 0x73, 0x5f, 0x73, 0x77, 0x65
        /*0026*/ 	.byte	0x65, 0x70, 0x5f, 0x73, 0x72, 0x63, 0x2f, 0x69, 0x6e, 0x63, 0x6c, 0x75, 0x64, 0x65, 0x2f, 0x63
        /*0036*/ 	.byte	0x75, 0x74, 0x65, 0x2f, 0x70, 0x6f, 0x69, 0x6e, 0x74, 0x65, 0x72, 0x5f, 0x66, 0x6c, 0x61, 0x67
        /*0046*/ 	.byte	0x67, 0x65, 0x64, 0x2e, 0x68, 0x70, 0x70, 0x00
	.type		$str$26,@object
	.size		$str$26,($str$25 - $str$26)
$str$26:
        /*004e*/ 	.byte	0x2f, 0x74, 0x6d, 0x70, 0x2f, 0x63, 0x75, 0x74, 0x6c, 0x61, 0x73, 0x73, 0x5f, 0x73, 0x77, 0x65
        /*005e*/ 	.byte	0x65, 0x70, 0x5f, 0x73, 0x72, 0x63, 0x2f, 0x69, 0x6e, 0x63, 0x6c, 0x75, 0x64, 0x65, 0x2f, 0x63
        /*006e*/ 	.byte	0x75, 0x74, 0x65, 0x2f, 0x61, 0x74, 0x6f, 0x6d, 0x2f, 0x63, 0x6f, 0x70, 0x79, 0x5f, 0x74, 0x72
        /*007e*/ 	.byte	0x61, 0x69, 0x74, 0x73, 0x5f, 0x73, 0x6d, 0x31, 0x30, 0x30, 0x2e, 0x68, 0x70, 0x70, 0x00
	.type		$str$25,@object
	.size		$str$25,(__unnamed_1 - $str$25)
$str$25:
        /*008d*/ 	.byte	0x28, 0x28, 0x75, 0x69, 0x6e, 0x74, 0x33, 0x32, 0x5f, 0x74, 0x28, 0x74, 0x68, 0x72, 0x65, 0x61
        /*009d*/ 	.byte	0x64, 0x49, 0x64, 0x78, 0x2e, 0x78, 0x29, 0x20, 0x2f, 0x20, 0x33, 0x32, 0x29, 0x20, 0x25, 0x20
        /*00ad*/ 	.byte	0x34, 0x29, 0x20, 0x3d, 0x3d, 0x20, 0x28, 0x28, 0x28, 0x74, 0x6d, 0x65, 0x6d, 0x5f, 0x61, 0x64
        /*00bd*/ 	.byte	0x64, 0x72, 0x20, 0x3e, 0x3e, 0x20, 0x31, 0x36, 0x29, 0x20, 0x2f, 0x20, 0x33, 0x32, 0x29, 0x20
        /*00cd*/ 	.byte	0x25, 0x20, 0x34, 0x29, 0x00
	.type		__unnamed_1,@object
	.size		__unnamed_1,(__unnamed_2 - __unnamed_1)
__unnamed_1:
        /*00d2*/ 	.byte	0x61, 0x75, 0x74, 0x6f, 0x20, 0x63, 0x75, 0x74, 0x65, 0x3a, 0x3a, 0x61, 0x73, 0x5f, 0x70, 0x6f
        /* <DEDUP_REMOVED lines=24> */
        /*0262*/ 	.byte	0x34, 0x38, 0x3e, 0x3e, 0x3e, 0x3e, 0x5d, 0x00
	.type		__unnamed_2,@object
	.size		__unnamed_2,(.L_2 - __unnamed_2)
__unnamed_2:
        /* <DEDUP_REMOVED lines=40> */
        /*04ea*/ 	.byte	0x3a, 0x3a, 0x43, 0x3c, 0x30, 0x3e, 0x3e, 0x3e, 0x3e, 0x5d, 0x00
.L_2:


//--------------------- .nv.shared._ZN7cutlass13device_kernelINS_4gemm6kernel13GemmUniversalIN4cute5tupleIJiiiiEEENS1_10collective13CollectiveMmaINS1_35MainloopSm100TmaUmmaWarpSpecializedILi35ELi2ELi4ENS5_IJNS4_1CILi8EEENSA_ILi1EEESC_EEEEENS5_IJNSA_ILi128EEENSA_ILi64EEENSA_ILi32EEEEEENS_6half_tENS5_IJlSC_lEEESJ_SK_NS4_8TiledMMAINS4_8MMA_AtomIJNS4_26SM100_MMA_F16BF16_2x1SM_SSISJ_SJ_fLi128ELi64ELNS4_4UMMA5MajorE0ELSP_0ELNSO_7ScaleInE0ELSQ_0EEEEEENS4_6LayoutINS5_IJSC_SC_SC_EEENS5_IJNSA_ILi0EEESV_SV_EEEEENS5_IJNS4_10UnderscoreESY_SY_EEEEENS4_18SM100_TMA_2SM_LOADENS4_14ComposedLayoutINS4_7SwizzleILi2ELi4ELi3EEENS4_18smem_ptr_flag_bitsILi16EEENST_INS5_IJSB_SH_EEENS5_IJSH_SC_EEEEEEEvNS4_8identityENS4_28SM100_TMA_2SM_LOAD_MULTICASTES1A_vS1B_EENS_8epilogue10collective18CollectiveEpilogueINS1E_23Sm100TmaWarpSpecializedILi3ELi2ELi16ELb1ELb0EEEJNS5_IJSG_SG_SH_EEENS5_IJNST_ISG_SC_EENST_INS5_IJNSA_ILi16EEENSA_ILi2EEEEEENS5_IJSC_SH_EEEEEEEESJ_SK_SJ_SK_NS1E_6fusion15FusionCallbacksIS1I_NS1R_17LinearCombinationISJ_fSJ_fLNS_15FloatRoundStyleE2EEES1J_S1Q_JEEENS4_5SM1004TMEM4LOAD26SM100_TMEM_LOAD_32dp32b16xENS4_13SM90_TMA_LOADENS12_INS13_ILi1ELi4ELi3EEES16_NST_INS5_IJSB_S1L_EEENS5_IJS1L_SC_EEEEEEENS4_39AutoVectorizingCopyWithAssumedAlignmentILi128EEENS4_14SM90_TMA_STOREES26_S28_S28_EEEvvEEEEvNT_6ParamsE --------------------------
	.section	.nv.shared._ZN7cutlass13device_kernelINS_4gemm6kernel13GemmUniversalIN4cute5tupleIJiiiiEEENS1_10collective13CollectiveMmaINS1_35MainloopSm100TmaUmmaWarpSpecializedILi35ELi2ELi4ENS5_IJNS4_1CILi8EEENSA_ILi1EEESC_EEEEENS5_IJNSA_ILi128EEENSA_ILi64EEENSA_ILi32EEEEEENS_6half_tENS5_IJlSC_lEEESJ_SK_NS4_8TiledMMAINS4_8MMA_AtomIJNS4_26SM100_MMA_F16BF16_2x1SM_SSISJ_SJ_fLi128ELi64ELNS4_4UMMA5MajorE0ELSP_0ELNSO_7ScaleInE0ELSQ_0EEEEEENS4_6LayoutINS5_IJSC_SC_SC_EEENS5_IJNSA_ILi0EEESV_SV_EEEEENS5_IJNS4_10UnderscoreESY_SY_EEEEENS4_18SM100_TMA_2SM_LOADENS4_14ComposedLayoutINS4_7SwizzleILi2ELi4ELi3EEENS4_18smem_ptr_flag_bitsILi16EEENST_INS5_IJSB_SH_EEENS5_IJSH_SC_EEEEEEEvNS4_8identityENS4_28SM100_TMA_2SM_LOAD_MULTICASTES1A_vS1B_EENS_8epilogue10collective18CollectiveEpilogueINS1E_23Sm100TmaWarpSpecializedILi3ELi2ELi16ELb1ELb0EEEJNS5_IJSG_SG_SH_EEENS5_IJNST_ISG_SC_EENST_INS5_IJNSA_ILi16EEENSA_ILi2EEEEEENS5_IJSC_SH_EEEEEEEESJ_SK_SJ_SK_NS1E_6fusion15FusionCallbacksIS1I_NS1R_17LinearCombinationISJ_fSJ_fLNS_15FloatRoundStyleE2EEES1J_S1Q_JEEENS4_5SM1004TMEM4LOAD26SM100_TMEM_LOAD_32dp32b16xENS4_13SM90_TMA_LOADENS12_INS13_ILi1ELi4ELi3EEES16_NST_INS5_IJSB_S1L_EEENS5_IJS1L_SC_EEEEEEENS4_39AutoVectorizingCopyWithAssumedAlignmentILi128EEENS4_14SM90_TMA_STOREES26_S28_S28_EEEvvEEEEvNT_6ParamsE,"aw",@nobits
	.sectionflags	@""
	.align	16
	.zero		1024


//--------------------- .nv.shared.reserved.0     --------------------------
	.section	.nv.shared.reserved.0,"aw",@nobits
	.weak		__nv_reservedSMEM_offset_0_alias
	.size		__nv_reservedSMEM_offset_0_alias, 0, 64
	.other		__nv_reservedSMEM_offset_0_alias,@"STO_CUDA_RESERVED_SHARED STV_DEFAULT"
__nv_reservedSMEM_offset_0_alias:
	.zero		0
.nv.shared.reserved.0:
	.zero		64
	.weak		__nv_reservedSMEM_tcgen05_partition
	.type		__nv_reservedSMEM_tcgen05_partition,@object
	.size		__nv_reservedSMEM_tcgen05_partition,(.L_0 - __nv_reservedSMEM_tcgen05_partition)
__nv_reservedSMEM_tcgen05_partition:
	.zero		32
.L_0:


//--------------------- .nv.global                --------------------------
	.section	.nv.global,"aw",@nobits
.nv.global:
	.type		_ZN40_INTERNAL_cf9df0f4_4_k_cu_0b1d3eb9_197704cute1_E,@object
	.size		_ZN40_INTERNAL_cf9df0f4_4_k_cu_0b1d3eb9_197704cute1_E,(_ZN40_INTERNAL_cf9df0f4_4_k_cu_0b1d3eb9_197704cuda3std3__45__cpo6cbeginE - _ZN40_INTERNAL_cf9df0f4_4_k_cu_0b1d3eb9_197704cute1_E)
_ZN40_INTERNAL_cf9df0f4_4_k_cu_0b1d3eb9_197704cute1_E:
	.zero		1
	.type		_ZN40_INTERNAL_cf9df0f4_4_k_cu_0b1d3eb9_197704cuda3std3__45__cpo6cbeginE,@object
	.size		_ZN40_INTERNAL_cf9df0f4_4_k_cu_0b1d3eb9_197704cuda3std3__45__cpo6cbeginE,(_ZN40_INTERNAL_cf9df0f4_4_k_cu_0b1d3eb9_197704cuda3std3__48in_placeE - _ZN40_INTERNAL_cf9df0f4_4_k_cu_0b1d3eb9_197704cuda3std3__45__cpo6cbeginE)
_ZN40_INTERNAL_cf9df0f4_4_k_cu_0b1d3eb9_197704cuda3std3__45__cpo6cbeginE:
	.zero		1
	.type		_ZN40_INTERNAL_cf9df0f4_4_k_cu_0b1d3eb9_197704cuda3std3__48in_placeE,@object
	.size		_ZN40_INTERNAL_cf9df0f4_4_k_cu_0b1d3eb9_197704cuda3std3__48in_placeE,(_ZN40_INTERNAL_cf9df0f4_4_k_cu_0b1d3eb9_197704cuda3std6ranges3__45__cpo9iter_moveE - _ZN40_INTERNAL_cf9df0f4_4_k_cu_0b1d3eb9_197704cuda3std3__48in_placeE)
_ZN40_INTERNAL_cf9df0f4_4_k_cu_0b1d3eb9_197704cuda3std3__48in_placeE:
	.zero		1
	.type		_ZN40_INTERNAL_cf9df0f4_4_k_cu_0b1d3eb9_197704cuda3std6ranges3__45__cpo9iter_moveE,@object
	.size		_ZN40_INTERNAL_cf9df0f4_4_k_cu_0b1d3eb9_197704cuda3std6ranges3__45__cpo9iter_moveE,(_ZN40_INTERNAL_cf9df0f4_4_k_cu_0b1d3eb9_197704cuda3std3__45__cpo5beginE - _ZN40_INTERNAL_cf9df0f4_4_k_cu_0b1d3eb9_197704cuda3std6ranges3__45__cpo9iter_moveE)
_ZN40_INTERNAL_cf9df0f4_4_k_cu_0b1d3eb9_197704cuda3std6ranges3__45__cpo9iter_moveE:
	.zero		1
	.type		_ZN40_INTERNAL_cf9df0f4_4_k_cu_0b1d3eb9_197704cuda3std3__45__cpo5beginE,@object
	.size		_ZN40_INTERNAL_cf9df0f4_4_k_cu_0b1d3eb9_197704cuda3std3__45__cpo5beginE,(_ZN40_INTERNAL_cf9df0f4_4_k_cu_0b1d3eb9_197704cuda3std3__442_GLOBAL__N__cf9df0f4_4_k_cu_0b1d3eb9_197706ignoreE - _ZN40_INTERNAL_cf9df0f4_4_k_cu_0b1d3eb9_197704cuda3std3__45__cpo5beginE)
_ZN40_INTERNAL_cf9df0f4_4_k_cu_0b1d3eb9_197704cuda3std3__45__cpo5beginE:
	.zero		1
	.type		_ZN40_INTERNAL_cf9df0f4_4_k_cu_0b1d3eb9_197704cuda3std3__442_GLOBAL__N__cf9df0f4_4_k_cu_0b1d3eb9_197706ignoreE,@object
	.size		_ZN40_INTERNAL_cf9df0f4_4_k_cu_0b1d3eb9_197704cuda3std3__442_GLOBAL__N__cf9df0f4_4_k_cu_0b1d3eb9_197706ignoreE,(_ZN40_INTERNAL_cf9df0f4_4_k_cu_0b1d3eb9_197704cute7productE - _ZN40_INTERNAL_cf9df0f4_4_k_cu_0b1d3eb9_197704cuda3std3__442_GLOBAL__N__cf9df0f4_4_k_cu_0b1d3eb9_197706ignoreE)
_ZN40_INTERNAL_cf9df0f4_4_k_cu_0b1d3eb9_197704cuda3std3__442_GLOBAL__N__cf9df0f4_4_k_cu_0b1d3eb9_197706ignoreE:
	.zero		1
	.type		_ZN40_INTERNAL_cf9df0f4_4_k_cu_0b1d3eb9_197704cute7productE,@object
	.size		_ZN40_INTERNAL_cf9df0f4_4_k_cu_0b1d3eb9_197704cute7productE,(_ZN40_INTERNAL_cf9df0f4_4_k_cu_0b1d3eb9_197704cuda3std3__45__cpo3endE - _ZN40_INTERNAL_cf9df0f4_4_k_cu_0b1d3eb9_197704cute7productE)
_ZN40_INTERNAL_cf9df0f4_4_k_cu_0b1d3eb9_197704cute7productE:
	.zero		1
	.type		_ZN40_INTERNAL_cf9df0f4_4_k_cu_0b1d3eb9_197704cuda3std3__45__cpo3endE,@object
	.size		_ZN40_INTERNAL_cf9df0f4_4_k_cu_0b1d3eb9_197704cuda3std3__45__cpo3endE,(_ZN40_INTERNAL_cf9df0f4_4_k_cu_0b1d3eb9_197704cuda3std3__419piecewise_constructE - _ZN40_INTERNAL_cf9df0f4_4_k_cu_0b1d3eb9_197704cuda3std3__45__cpo3endE)
_ZN40_INTERNAL_cf9df0f4_4_k_cu_0b1d3eb9_197704cuda3std3__45__cpo3endE:
	.zero		1
	.type		_ZN40_INTERNAL_cf9df0f4_4_k_cu_0b1d3eb9_197704cuda3std3__419piecewise_constructE,@object
	.size		_ZN40_INTERNAL_cf9df0f4_4_k_cu_0b1d3eb9_197704cuda3std3__419piecewise_constructE,(_ZN40_INTERNAL_cf9df0f4_4_k_cu_0b1d3eb9_197704cuda3std3__45__cpo4cendE - _ZN40_INTERNAL_cf9df0f4_4_k_cu_0b1d3eb9_197704cuda3std3__419piecewise_constructE)
_ZN40_INTERNAL_cf9df0f4_4_k_cu_0b1d3eb9_197704cuda3std3__419piecewise_constructE:
	.zero		1
	.type		_ZN40_INTERNAL_cf9df0f4_4_k_cu_0b1d3eb9_197704cuda3std3__45__cpo4cendE,@object
	.size		_ZN40_INTERNAL_cf9df0f4_4_k_cu_0b1d3eb9_197704cuda3std3__45__cpo4cendE,(_ZN40_INTERNAL_cf9df0f4_4_k_cu_0b1d3eb9_197704cuda3std6ranges3__45__cpo4swapE - _ZN40_INTERNAL_cf9df0f4_4_k_cu_0b1d3eb9_197704cuda3std3__45__cpo4cendE)
_ZN40_INTERNAL_cf9df0f4_4_k_cu_0b1d3eb9_197704cuda3std3__45__cpo4cendE:
	.zero		1
	.type		_ZN40_INTERNAL_cf9df0f4_4_k_cu_0b1d3eb9_197704cuda3std6ranges3__45__cpo4swapE,@object
	.size		_ZN40_INTERNAL_cf9df0f4_4_k_cu_0b1d3eb9_197704cuda3std6ranges3__45__cpo4swapE,(.L_10 - _ZN40_INTERNAL_cf9df0f4_4_k_cu_0b1d3eb9_197704cuda3std6ranges3__45__cpo4swapE)
_ZN40_INTERNAL_cf9df0f4_4_k_cu_0b1d3eb9_197704cuda3std6ranges3__45__cpo4swapE:
	.zero		1
.L_10:


//--------------------- .nv.constant0._ZN7cutlass13device_kernelINS_4gemm6kernel13GemmUniversalIN4cute5tupleIJiiiiEEENS1_10collective13CollectiveMmaINS1_35MainloopSm100TmaUmmaWarpSpecializedILi35ELi2ELi4ENS5_IJNS4_1CILi8EEENSA_ILi1EEESC_EEEEENS5_IJNSA_ILi128EEENSA_ILi64EEENSA_ILi32EEEEEENS_6half_tENS5_IJlSC_lEEESJ_SK_NS4_8TiledMMAINS4_8MMA_AtomIJNS4_26SM100_MMA_F16BF16_2x1SM_SSISJ_SJ_fLi128ELi64ELNS4_4UMMA5MajorE0ELSP_0ELNSO_7ScaleInE0ELSQ_0EEEEEENS4_6LayoutINS5_IJSC_SC_SC_EEENS5_IJNSA_ILi0EEESV_SV_EEEEENS5_IJNS4_10UnderscoreESY_SY_EEEEENS4_18SM100_TMA_2SM_LOADENS4_14ComposedLayoutINS4_7SwizzleILi2ELi4ELi3EEENS4_18smem_ptr_flag_bitsILi16EEENST_INS5_IJSB_SH_EEENS5_IJSH_SC_EEEEEEEvNS4_8identityENS4_28SM100_TMA_2SM_LOAD_MULTICASTES1A_vS1B_EENS_8epilogue10collective18CollectiveEpilogueINS1E_23Sm100TmaWarpSpecializedILi3ELi2ELi16ELb1ELb0EEEJNS5_IJSG_SG_SH_EEENS5_IJNST_ISG_SC_EENST_INS5_IJNSA_ILi16EEENSA_ILi2EEEEEENS5_IJSC_SH_EEEEEEEESJ_SK_SJ_SK_NS1E_6fusion15FusionCallbacksIS1I_NS1R_17LinearCombinationISJ_fSJ_fLNS_15FloatRoundStyleE2EEES1J_S1Q_JEEENS4_5SM1004TMEM4LOAD26SM100_TMEM_LOAD_32dp32b16xENS4_13SM90_TMA_LOADENS12_INS13_ILi1ELi4ELi3EEES16_NST_INS5_IJSB_S1L_EEENS5_IJS1L_SC_EEEEEEENS4_39AutoVectorizingCopyWithAssumedAlignmentILi128EEENS4_14SM90_TMA_STOREES26_S28_S28_EEEvvEEEEvNT_6ParamsE --------------------------
	.section	.nv.constant0._ZN7cutlass13device_kernelINS_4gemm6kernel13GemmUniversalIN4cute5tupleIJiiiiEEENS1_10collective13CollectiveMmaINS1_35MainloopSm100TmaUmmaWarpSpecializedILi35ELi2ELi4ENS5_IJNS4_1CILi8EEENSA_ILi1EEESC_EEEEENS5_IJNSA_ILi128EEENSA_ILi64EEENSA_ILi32EEEEEENS_6half_tENS5_IJlSC_lEEESJ_SK_NS4_8TiledMMAINS4_8MMA_AtomIJNS4_26SM100_MMA_F16BF16_2x1SM_SSISJ_SJ_fLi128ELi64ELNS4_4UMMA5MajorE0ELSP_0ELNSO_7ScaleInE0ELSQ_0EEEEEENS4_6LayoutINS5_IJSC_SC_SC_EEENS5_IJNSA_ILi0EEESV_SV_EEEEENS5_IJNS4_10UnderscoreESY_SY_EEEEENS4_18SM100_TMA_2SM_LOADENS4_14ComposedLayoutINS4_7SwizzleILi2ELi4ELi3EEENS4_18smem_ptr_flag_bitsILi16EEENST_INS5_IJSB_SH_EEENS5_IJSH_SC_EEEEEEEvNS4_8identityENS4_28SM100_TMA_2SM_LOAD_MULTICASTES1A_vS1B_EENS_8epilogue10collective18CollectiveEpilogueINS1E_23Sm100TmaWarpSpecializedILi3ELi2ELi16ELb1ELb0EEEJNS5_IJSG_SG_SH_EEENS5_IJNST_ISG_SC_EENST_INS5_IJNSA_ILi16EEENSA_ILi2EEEEEENS5_IJSC_SH_EEEEEEEESJ_SK_SJ_SK_NS1E_6fusion15FusionCallbacksIS1I_NS1R_17LinearCombinationISJ_fSJ_fLNS_15FloatRoundStyleE2EEES1J_S1Q_JEEENS4_5SM1004TMEM4LOAD26SM100_TMEM_LOAD_32dp32b16xENS4_13SM90_TMA_LOADENS12_INS13_ILi1ELi4ELi3EEES16_NST_INS5_IJSB_S1L_EEENS5_IJS1L_SC_EEEEEEENS4_39AutoVectorizingCopyWithAssumedAlignmentILi128EEENS4_14SM90_TMA_STOREES26_S28_S28_EEEvvEEEEvNT_6ParamsE,"a",@progbits
	.sectionflags	@""
	.align	4
.nv.constant0._ZN7cutlass13device_kernelINS_4gemm6kernel13GemmUniversalIN4cute5tupleIJiiiiEEENS1_10collective13CollectiveMmaINS1_35MainloopSm100TmaUmmaWarpSpecializedILi35ELi2ELi4ENS5_IJNS4_1CILi8EEENSA_ILi1EEESC_EEEEENS5_IJNSA_ILi128EEENSA_ILi64EEENSA_ILi32EEEEEENS_6half_tENS5_IJlSC_lEEESJ_SK_NS4_8TiledMMAINS4_8MMA_AtomIJNS4_26SM100_MMA_F16BF16_2x1SM_SSISJ_SJ_fLi128ELi64ELNS4_4UMMA5MajorE0ELSP_0ELNSO_7ScaleInE0ELSQ_0EEEEEENS4_6LayoutINS5_IJSC_SC_SC_EEENS5_IJNSA_ILi0EEESV_SV_EEEEENS5_IJNS4_10UnderscoreESY_SY_EEEEENS4_18SM100_TMA_2SM_LOADENS4_14ComposedLayoutINS4_7SwizzleILi2ELi4ELi3EEENS4_18smem_ptr_flag_bitsILi16EEENST_INS5_IJSB_SH_EEENS5_IJSH_SC_EEEEEEEvNS4_8identityENS4_28SM100_TMA_2SM_LOAD_MULTICASTES1A_vS1B_EENS_8epilogue10collective18CollectiveEpilogueINS1E_23Sm100TmaWarpSpecializedILi3ELi2ELi16ELb1ELb0EEEJNS5_IJSG_SG_SH_EEENS5_IJNST_ISG_SC_EENST_INS5_IJNSA_ILi16EEENSA_ILi2EEEEEENS5_IJSC_SH_EEEEEEEESJ_SK_SJ_SK_NS1E_6fusion15FusionCallbacksIS1I_NS1R_17LinearCombinationISJ_fSJ_fLNS_15FloatRoundStyleE2EEES1J_S1Q_JEEENS4_5SM1004TMEM4LOAD26SM100_TMEM_LOAD_32dp32b16xENS4_13SM90_TMA_LOADENS12_INS13_ILi1ELi4ELi3EEES16_NST_INS5_IJSB_S1L_EEENS5_IJS1L_SC_EEEEEEENS4_39AutoVectorizingCopyWithAssumedAlignmentILi128EEENS4_14SM90_TMA_STOREES26_S28_S28_EEEvvEEEEvNT_6ParamsE:
	.zero		2944


//--------------------- SYMBOLS --------------------------

	.type		.nv.reservedSmem.offset0,@object
	.size		.nv.reservedSmem.offset0,0x4
	.type		.nv.reservedSmem.cap,@object
	.size		.nv.reservedSmem.cap,0x4
	.type		__assertfail,@function
